	.target	sm_90a

	.elftype	@"ET_EXEC"


//--------------------- .note.nv.tkinfo           --------------------------
	.section	.note.nv.tkinfo,"",@"SHT_NOTE"
	.sectionflags	@"SHF_NOTE_NV_TKINFO"
	.tkinfo
        /*0018*/ 	.word	0x00000002
        /*0030*/ 	.string	""
        /*0030*/ 	.string	"ptxas"
        /*0030*/ 	.string	"Cuda compilation tools, release 13.0, V13.0.88"
        /*0030*/ 	.string	"Build cuda_13.0.r13.0/compiler.36424714_0"
        /*0030*/ 	.string	"-arch sm_90a -m 64 "



//--------------------- .note.nv.cuinfo           --------------------------
	.section	.note.nv.cuinfo,"",@"SHT_NOTE"
	.sectionflags	@"SHF_NOTE_NV_CUINFO"
        /*0018*/ 	.short	0x0002
        /*001a*/ 	.short	0x005a
        /*001c*/ 	.short	0x0082
	.zero		2


//--------------------- .nv.info                  --------------------------
	.section	.nv.info,"",@"SHT_CUDA_INFO"
	.align	4


	//----- nvinfo : EIATTR_REGCOUNT
	.align		4
        /*0000*/ 	.byte	0x04, 0x2f
        /*0002*/ 	.short	(.L_15 - .L_14)
	.align		4
.L_14:
        /*0004*/ 	.word	index@(_ZN7cutlass13device_kernelINS_4gemm6kernel13GemmUniversalIN4cute5tupleIJiiiiEEENS1_10collective13CollectiveMmaINS1_34MainloopSm90TmaGmmaWarpSpecializedILi2ENS5_IJNS4_1CILi1EEESB_SB_EEENS1_35KernelTmaWarpSpecializedCooperativeEEENS5_IJNSA_ILi128EEESF_NSA_ILi64EEEEEENS_6half_tENS5_IJlSB_lEEESI_SJ_NS4_8TiledMMAINS4_8MMA_AtomIJNS4_4SM904GMMA26MMA_64x128x16_F32F16F16_SSILNSN_5MajorE0ELSP_0ELNSN_7ScaleInE1ELSQ_1EEEEEENS4_6LayoutINS5_IJNSA_ILi2EEESB_SB_EEENS5_IJSB_NSA_ILi0EEESW_EEEEENS5_IJNS4_10UnderscoreESZ_SZ_EEEEENS4_13SM90_TMA_LOADENS4_14ComposedLayoutINS4_7SwizzleILi3ELi4ELi3EEENS4_18smem_ptr_flag_bitsILi16EEENST_INS5_IJNSA_ILi8EEESG_EEENS5_IJSG_SB_EEEEEEEvNS4_8identityES12_S1C_vS1D_EENS_8epilogue10collective6detail29Sm90TmaWarpSpecializedAdapterINS1G_15DefaultEpilogueISI_SJ_SJ_NS1F_6thread17LinearCombinationISI_Li1EffLNS1K_9ScaleType4KindE0ELNS_15FloatRoundStyleE2ESI_EENS1_15EpilogueDefaultEEEEEvvEEEEvNT_6ParamsE)
        /*0008*/ 	.word	0x000000a8


	//----- nvinfo : EIATTR_FRAME_SIZE
	.align		4
.L_15:
        /*000c*/ 	.byte	0x04, 0x11
        /*000e*/ 	.short	(.L_17 - .L_16)
	.align		4
.L_16:
        /*0010*/ 	.word	index@(_ZN7cutlass13device_kernelINS_4gemm6kernel13GemmUniversalIN4cute5tupleIJiiiiEEENS1_10collective13CollectiveMmaINS1_34MainloopSm90TmaGmmaWarpSpecializedILi2ENS5_IJNS4_1CILi1EEESB_SB_EEENS1_35KernelTmaWarpSpecializedCooperativeEEENS5_IJNSA_ILi128EEESF_NSA_ILi64EEEEEENS_6half_tENS5_IJlSB_lEEESI_SJ_NS4_8TiledMMAINS4_8MMA_AtomIJNS4_4SM904GMMA26MMA_64x128x16_F32F16F16_SSILNSN_5MajorE0ELSP_0ELNSN_7ScaleInE1ELSQ_1EEEEEENS4_6LayoutINS5_IJNSA_ILi2EEESB_SB_EEENS5_IJSB_NSA_ILi0EEESW_EEEEENS5_IJNS4_10UnderscoreESZ_SZ_EEEEENS4_13SM90_TMA_LOADENS4_14ComposedLayoutINS4_7SwizzleILi3ELi4ELi3EEENS4_18smem_ptr_flag_bitsILi16EEENST_INS5_IJNSA_ILi8EEESG_EEENS5_IJSG_SB_EEEEEEEvNS4_8identityES12_S1C_vS1D_EENS_8epilogue10collective6detail29Sm90TmaWarpSpecializedAdapterINS1G_15DefaultEpilogueISI_SJ_SJ_NS1F_6thread17LinearCombinationISI_Li1EffLNS1K_9ScaleType4KindE0ELNS_15FloatRoundStyleE2ESI_EENS1_15EpilogueDefaultEEEEEvvEEEEvNT_6ParamsE)
        /*0014*/ 	.word	0x00000000


	//----- nvinfo : EIATTR_MIN_STACK_SIZE
	.align		4
.L_17:
        /*0018*/ 	.byte	0x04, 0x12
        /*001a*/ 	.short	(.L_19 - .L_18)
	.align		4
.L_18:
        /*001c*/ 	.word	index@(_ZN7cutlass13device_kernelINS_4gemm6kernel13GemmUniversalIN4cute5tupleIJiiiiEEENS1_10collective13CollectiveMmaINS1_34MainloopSm90TmaGmmaWarpSpecializedILi2ENS5_IJNS4_1CILi1EEESB_SB_EEENS1_35KernelTmaWarpSpecializedCooperativeEEENS5_IJNSA_ILi128EEESF_NSA_ILi64EEEEEENS_6half_tENS5_IJlSB_lEEESI_SJ_NS4_8TiledMMAINS4_8MMA_AtomIJNS4_4SM904GMMA26MMA_64x128x16_F32F16F16_SSILNSN_5MajorE0ELSP_0ELNSN_7ScaleInE1ELSQ_1EEEEEENS4_6LayoutINS5_IJNSA_ILi2EEESB_SB_EEENS5_IJSB_NSA_ILi0EEESW_EEEEENS5_IJNS4_10UnderscoreESZ_SZ_EEEEENS4_13SM90_TMA_LOADENS4_14ComposedLayoutINS4_7SwizzleILi3ELi4ELi3EEENS4_18smem_ptr_flag_bitsILi16EEENST_INS5_IJNSA_ILi8EEESG_EEENS5_IJSG_SB_EEEEEEEvNS4_8identityES12_S1C_vS1D_EENS_8epilogue10collective6detail29Sm90TmaWarpSpecializedAdapterINS1G_15DefaultEpilogueISI_SJ_SJ_NS1F_6thread17LinearCombinationISI_Li1EffLNS1K_9ScaleType4KindE0ELNS_15FloatRoundStyleE2ESI_EENS1_15EpilogueDefaultEEEEEvvEEEEvNT_6ParamsE)
        /*0020*/ 	.word	0x00000000
.L_19:


//--------------------- .nv.compat                --------------------------
	.section	.nv.compat,"",@"SHT_CUDA_COMPAT_INFO"
	.align	4
        /*0000*/ 	.byte	0x02, 0x09, 0x01, 0x00, 0x02, 0x02, 0x04, 0x00, 0x02, 0x05, 0x05, 0x00, 0x03, 0x07, 0x01, 0x01
        /*0010*/ 	.byte	0x02, 0x03, 0x01, 0x00, 0x02, 0x06, 0x01, 0x00, 0x04, 0x0b, 0x08, 0x00, 0x00, 0x00, 0x00, 0x00
        /*0020*/ 	.byte	0x00, 0x00, 0x00, 0x00


//--------------------- .nv.info._ZN7cutlass13device_kernelINS_4gemm6kernel13GemmUniversalIN4cute5tupleIJiiiiEEENS1_10collective13CollectiveMmaINS1_34MainloopSm90TmaGmmaWarpSpecializedILi2ENS5_IJNS4_1CILi1EEESB_SB_EEENS1_35KernelTmaWarpSpecializedCooperativeEEENS5_IJNSA_ILi128EEESF_NSA_ILi64EEEEEENS_6half_tENS5_IJlSB_lEEESI_SJ_NS4_8TiledMMAINS4_8MMA_AtomIJNS4_4SM904GMMA26MMA_64x128x16_F32F16F16_SSILNSN_5MajorE0ELSP_0ELNSN_7ScaleInE1ELSQ_1EEEEEENS4_6LayoutINS5_IJNSA_ILi2EEESB_SB_EEENS5_IJSB_NSA_ILi0EEESW_EEEEENS5_IJNS4_10UnderscoreESZ_SZ_EEEEENS4_13SM90_TMA_LOADENS4_14ComposedLayoutINS4_7SwizzleILi3ELi4ELi3EEENS4_18smem_ptr_flag_bitsILi16EEENST_INS5_IJNSA_ILi8EEESG_EEENS5_IJSG_SB_EEEEEEEvNS4_8identityES12_S1C_vS1D_EENS_8epilogue10collective6detail29Sm90TmaWarpSpecializedAdapterINS1G_15DefaultEpilogueISI_SJ_SJ_NS1F_6thread17LinearCombinationISI_Li1EffLNS1K_9ScaleType4KindE0ELNS_15FloatRoundStyleE2ESI_EENS1_15EpilogueDefaultEEEEEvvEEEEvNT_6ParamsE --------------------------
	.section	.nv.info._ZN7cutlass13device_kernelINS_4gemm6kernel13GemmUniversalIN4cute5tupleIJiiiiEEENS1_10collective13CollectiveMmaINS1_34MainloopSm90TmaGmmaWarpSpecializedILi2ENS5_IJNS4_1CILi1EEESB_SB_EEENS1_35KernelTmaWarpSpecializedCooperativeEEENS5_IJNSA_ILi128EEESF_NSA_ILi64EEEEEENS_6half_tENS5_IJlSB_lEEESI_SJ_NS4_8TiledMMAINS4_8MMA_AtomIJNS4_4SM904GMMA26MMA_64x128x16_F32F16F16_SSILNSN_5MajorE0ELSP_0ELNSN_7ScaleInE1ELSQ_1EEEEEENS4_6LayoutINS5_IJNSA_ILi2EEESB_SB_EEENS5_IJSB_NSA_ILi0EEESW_EEEEENS5_IJNS4_10UnderscoreESZ_SZ_EEEEENS4_13SM90_TMA_LOADENS4_14ComposedLayoutINS4_7SwizzleILi3ELi4ELi3EEENS4_18smem_ptr_flag_bitsILi16EEENST_INS5_IJNSA_ILi8EEESG_EEENS5_IJSG_SB_EEEEEEEvNS4_8identityES12_S1C_vS1D_EENS_8epilogue10collective6detail29Sm90TmaWarpSpecializedAdapterINS1G_15DefaultEpilogueISI_SJ_SJ_NS1F_6thread17LinearCombinationISI_Li1EffLNS1K_9ScaleType4KindE0ELNS_15FloatRoundStyleE2ESI_EENS1_15EpilogueDefaultEEEEEvvEEEEvNT_6ParamsE,"",@"SHT_CUDA_INFO"
	.sectionflags	@""
	.align	4


	//----- nvinfo : EIATTR_CUDA_API_VERSION
	.align		4
        /*0000*/ 	.byte	0x04, 0x37
        /*0002*/ 	.short	(.L_21 - .L_20)
.L_20:
        /*0004*/ 	.word	0x00000082


	//----- nvinfo : EIATTR_KPARAM_INFO
	.align		4
.L_21:
        /*0008*/ 	.byte	0x04, 0x17
        /*000a*/ 	.short	(.L_23 - .L_22)
.L_22:
        /*000c*/ 	.word	0x00000000
        /*0010*/ 	.short	0x0000
        /*0012*/ 	.short	0x0070
        /*0014*/ 	.byte	0x00, 0xf0, 0x01, 0x10


	//----- nvinfo : EIATTR_SPARSE_MMA_MASK
	.align		4
.L_23:
        /*0018*/ 	.byte	0x03, 0x50
        /*001a*/ 	.short	0x0000


	//----- nvinfo : EIATTR_MAXREG_COUNT
	.align		4
        /*001c*/ 	.byte	0x03, 0x1b
        /*001e*/ 	.short	0x00a8


	//----- nvinfo : EIATTR_NUM_BARRIERS
	.align		4
        /*0020*/ 	.byte	0x02, 0x4c
        /*0022*/ 	.byte	0x01
	.zero		1


	//----- nvinfo : EIATTR_EXTERNS
	.align		4
        /*0024*/ 	.byte	0x04, 0x0f
        /*0026*/ 	.short	(.L_25 - .L_24)


	//   ....[0]....
	.align		4
.L_24:
        /*0028*/ 	.word	index@(__assertfail)


	//----- nvinfo : EIATTR_MERCURY_ISA_VERSION
	.align		4
.L_25:
        /*002c*/ 	.byte	0x03, 0x5f
        /*002e*/ 	.short	0x0101


	//----- nvinfo : EIATTR_INT_WARP_WIDE_INSTR_OFFSETS
	.align		4
        /*0030*/ 	.byte	0x04, 0x31
        /*0032*/ 	.short	(.L_27 - .L_26)


	//   ....[0]....
.L_26:
        /*0034*/ 	.word	0x00000370


	//   ....[1]....
        /*0038*/ 	.word	0x00000380


	//   ....[2]....
        /*003c*/ 	.word	0x000004a0


	//----- nvinfo : EIATTR_COOP_GROUP_MASK_REGIDS
	.align		4
.L_27:
        /*0040*/ 	.byte	0x04, 0x29
        /*0042*/ 	.short	(.L_29 - .L_28)


	//   ....[0]....
.L_28:
        /*0044*/ 	.word	0xffffffff


	//   ....[1]....
        /*0048*/ 	.word	0xffffffff


	//   ....[2]....
        /*004c*/ 	.word	0xffffffff


	//   ....[3]....
        /*0050*/ 	.word	0xffffffff


	//   ....[4]....
        /*0054*/ 	.word	0xffffffff


	//----- nvinfo : EIATTR_COOP_GROUP_INSTR_OFFSETS
	.align		4
.L_29:
        /*0058*/ 	.byte	0x04, 0x28
        /*005a*/ 	.short	(.L_31 - .L_30)


	//   ....[0]....
.L_30:
        /*005c*/ 	.word	0x00000060


	//   ....[1]....
        /*0060*/ 	.word	0x00000070


	//   ....[2]....
        /*0064*/ 	.word	0x00000130


	//   ....[3]....
        /*0068*/ 	.word	0x00000280


	//   ....[4]....
        /*006c*/ 	.word	0x00001180


	//----- nvinfo : EIATTR_REG_RECONFIG
	.align		4
.L_31:
        /*0070*/ 	.byte	0x01, 0x54
	.zero		2


	//----- nvinfo : EIATTR_SYSCALL_OFFSETS
	.align		4
        /*0074*/ 	.byte	0x04, 0x46
        /*0076*/ 	.short	(.L_33 - .L_32)


	//   ....[0]....
.L_32:
        /*0078*/ 	.word	0x00001370


	//----- nvinfo : EIATTR_MBARRIER_INSTR_OFFSETS
	.align		4
.L_33:
        /*007c*/ 	.byte	0x04, 0x39
        /*007e*/ 	.short	(.L_35 - .L_34)


	//   ....[0]....
.L_34:
        /*0080*/ 	.word	0x00000230
        /*0084*/ 	.word	0x000000ff
        /*0088*/ 	.word	0x00000000
        /*008c*/ 	.short	0x0100
        /*008e*/ 	.byte	0x08
	.zero		1


	//   ....[1]....
        /*0090*/ 	.word	0x00000240
        /*0094*/ 	.word	0x000000ff
        /*0098*/ 	.word	0x00000010
        /*009c*/ 	.short	0x0100
        /*009e*/ 	.byte	0x08
	.zero		1


	//   ....[2]....
        /*00a0*/ 	.word	0x00000250
        /*00a4*/ 	.word	0x000000ff
        /*00a8*/ 	.word	0x00000008
        /*00ac*/ 	.short	0x0100
        /*00ae*/ 	.byte	0x08
	.zero		1


	//   ....[3]....
        /*00b0*/ 	.word	0x00000260
        /*00b4*/ 	.word	0x000000ff
        /*00b8*/ 	.word	0x00000018
        /*00bc*/ 	.short	0x0100
        /*00be*/ 	.byte	0x08
	.zero		1


	//   ....[4]....
        /*00c0*/ 	.word	0x00000520
        /*00c4*/ 	.word	0x000000ff
        /*00c8*/ 	.word	0x00000030
        /*00cc*/ 	.short	0x0100
        /*00ce*/ 	.byte	0x08
	.zero		1


	//   ....[5]....
        /*00d0*/ 	.word	0x00000580
        /*00d4*/ 	.word	0x000000ff
        /*00d8*/ 	.word	0x00000038
        /*00dc*/ 	.short	0x0100
        /*00de*/ 	.byte	0x08
	.zero		1


	//   ....[6]....
        /*00e0*/ 	.word	0x000013f0
        /*00e4*/ 	.word	0x00000003
        /*00e8*/ 	.word	0x00000000
        /*00ec*/ 	.short	0x010a
        /*00ee*/ 	.byte	0x3f
	.zero		1


	//   ....[7]....
        /*00f0*/ 	.word	0x00001450
        /*00f4*/ 	.word	0x00000003
        /*00f8*/ 	.word	0x00000000
        /*00fc*/ 	.short	0x010a
        /*00fe*/ 	.byte	0x3f
	.zero		1


	//   ....[8]....
        /*0100*/ 	.word	0x000017a0
        /*0104*/ 	.word	0x000000ff
        /*0108*/ 	.word	0x00000000
        /*010c*/ 	.short	0x010a
        /*010e*/ 	.byte	0x07
	.zero		1


	//   ....[9]....
        /*0110*/ 	.word	0x000017e0
        /*0114*/ 	.word	0x000000ff
        /*0118*/ 	.word	0x00000000
        /*011c*/ 	.short	0x010a
        /*011e*/ 	.byte	0x07
	.zero		1


	//   ....[10]....
        /*0120*/ 	.word	0x00001a40
        /*0124*/ 	.word	0x000000ff
        /*0128*/ 	.word	0x00000000
        /*012c*/ 	.short	0x0101
        /*012e*/ 	.byte	0x07
	.zero		1


	//   ....[11]....
        /*0130*/ 	.word	0x00001c00
        /*0134*/ 	.word	0x000000ff
        /*0138*/ 	.word	0x00000000
        /*013c*/ 	.short	0x0101
        /*013e*/ 	.byte	0x04
	.zero		1


	//   ....[12]....
        /*0140*/ 	.word	0x00006db0
        /*0144*/ 	.word	0x0000000e
        /*0148*/ 	.word	0x00000010
        /*014c*/ 	.short	0x010a
        /*014e*/ 	.byte	0x3f
	.zero		1


	//   ....[13]....
        /*0150*/ 	.word	0x00007150
        /*0154*/ 	.word	0x00000005
        /*0158*/ 	.word	0x00000038
        /*015c*/ 	.short	0x0101
        /*015e*/ 	.byte	0x3f
	.zero		1


	//   ....[14]....
        /*0160*/ 	.word	0x00007860
        /*0164*/ 	.word	0x00000007
        /*0168*/ 	.word	0x00000000
        /*016c*/ 	.short	0x010a
        /*016e*/ 	.byte	0x3f
	.zero		1


	//   ....[15]....
        /*0170*/ 	.word	0x000078e0
        /*0174*/ 	.word	0x00000003
        /*0178*/ 	.word	0x00000000
        /*017c*/ 	.short	0x010a
        /*017e*/ 	.byte	0x3f
	.zero		1


	//   ....[16]....
        /*0180*/ 	.word	0x00007940
        /*0184*/ 	.word	0x00000003
        /*0188*/ 	.word	0x00000000
        /*018c*/ 	.short	0x010a
        /*018e*/ 	.byte	0x3f
	.zero		1


	//   ....[17]....
        /*0190*/ 	.word	0x000079a0
        /*0194*/ 	.word	0x00000004
        /*0198*/ 	.word	0x00000000
        /*019c*/ 	.short	0x010a
        /*019e*/ 	.byte	0x3f
	.zero		1


	//   ....[18]....
        /*01a0*/ 	.word	0x00007a70
        /*01a4*/ 	.word	0x0000000e
        /*01a8*/ 	.word	0x00000010
        /*01ac*/ 	.short	0x010a
        /*01ae*/ 	.byte	0x3f
	.zero		1


	//   ....[19]....
        /*01b0*/ 	.word	0x00007b40
        /*01b4*/ 	.word	0x00000007
        /*01b8*/ 	.word	0x00000000
        /*01bc*/ 	.short	0x010a
        /*01be*/ 	.byte	0x3f
	.zero		1


	//----- nvinfo : EIATTR_NUM_MBARRIERS
	.align		4
.L_35:
        /*01c0*/ 	.byte	0x03, 0x38
        /*01c2*/ 	.short	0x0006


	//----- nvinfo : EIATTR_EXIT_INSTR_OFFSETS
	.align		4
        /*01c4*/ 	.byte	0x04, 0x1c
        /*01c6*/ 	.short	(.L_37 - .L_36)


	//   ....[0]....
.L_36:
        /*01c8*/ 	.word	0x00000620


	//   ....[1]....
        /*01cc*/ 	.word	0x00000ee0


	//   ....[2]....
        /*01d0*/ 	.word	0x00006490


	//   ....[3]....
        /*01d4*/ 	.word	0x00006ac0


	//   ....[4]....
        /*01d8*/ 	.word	0x00007930


	//----- nvinfo : EIATTR_MAX_THREADS
	.align		4
.L_37:
        /*01dc*/ 	.byte	0x04, 0x05
        /*01de*/ 	.short	(.L_39 - .L_38)
.L_38:
        /*01e0*/ 	.word	0x00000180
        /*01e4*/ 	.word	0x00000001
        /*01e8*/ 	.word	0x00000001


	//----- nvinfo : EIATTR_CRS_STACK_SIZE
	.align		4
.L_39:
        /*01ec*/ 	.byte	0x04, 0x1e
        /*01ee*/ 	.short	(.L_41 - .L_40)
.L_40:
        /*01f0*/ 	.word	0x00000000


	//----- nvinfo : EIATTR_CBANK_PARAM_SIZE
	.align		4
.L_41:
        /*01f4*/ 	.byte	0x03, 0x19
        /*01f6*/ 	.short	0x0470


	//----- nvinfo : EIATTR_PARAM_CBANK
	.align		4
        /*01f8*/ 	.byte	0x04, 0x0a
        /*01fa*/ 	.short	(.L_43 - .L_42)
	.align		4
.L_42:
        /*01fc*/ 	.word	index@(.nv.constant0._ZN7cutlass13device_kernelINS_4gemm6kernel13GemmUniversalIN4cute5tupleIJiiiiEEENS1_10collective13CollectiveMmaINS1_34MainloopSm90TmaGmmaWarpSpecializedILi2ENS5_IJNS4_1CILi1EEESB_SB_EEENS1_35KernelTmaWarpSpecializedCooperativeEEENS5_IJNSA_ILi128EEESF_NSA_ILi64EEEEEENS_6half_tENS5_IJlSB_lEEESI_SJ_NS4_8TiledMMAINS4_8MMA_AtomIJNS4_4SM904GMMA26MMA_64x128x16_F32F16F16_SSILNSN_5MajorE0ELSP_0ELNSN_7ScaleInE1ELSQ_1EEEEEENS4_6LayoutINS5_IJNSA_ILi2EEESB_SB_EEENS5_IJSB_NSA_ILi0EEESW_EEEEENS5_IJNS4_10UnderscoreESZ_SZ_EEEEENS4_13SM90_TMA_LOADENS4_14ComposedLayoutINS4_7SwizzleILi3ELi4ELi3EEENS4_18smem_ptr_flag_bitsILi16EEENST_INS5_IJNSA_ILi8EEESG_EEENS5_IJSG_SB_EEEEEEEvNS4_8identityES12_S1C_vS1D_EENS_8epilogue10collective6detail29Sm90TmaWarpSpecializedAdapterINS1G_15DefaultEpilogueISI_SJ_SJ_NS1F_6thread17LinearCombinationISI_Li1EffLNS1K_9ScaleType4KindE0ELNS_15FloatRoundStyleE2ESI_EENS1_15EpilogueDefaultEEEEEvvEEEEvNT_6ParamsE)
        /*0200*/ 	.short	0x0210
        /*0202*/ 	.short	0x0470


	//----- nvinfo : EIATTR_SW_WAR
	.align		4
.L_43:
        /*0204*/ 	.byte	0x04, 0x36
        /*0206*/ 	.short	(.L_45 - .L_44)
.L_44:
        /*0208*/ 	.word	0x00000008
.L_45:


//--------------------- .nv.callgraph             --------------------------
	.section	.nv.callgraph,"",@"SHT_CUDA_CALLGRAPH"
	.align	4
	.sectionentsize	8
	.align		4
        /*0000*/ 	.word	0x00000000
	.align		4
        /*0004*/ 	.word	0xffffffff
	.align		4
        /*0008*/ 	.word	index@(_ZN7cutlass13device_kernelINS_4gemm6kernel13GemmUniversalIN4cute5tupleIJiiiiEEENS1_10collective13CollectiveMmaINS1_34MainloopSm90TmaGmmaWarpSpecializedILi2ENS5_IJNS4_1CILi1EEESB_SB_EEENS1_35KernelTmaWarpSpecializedCooperativeEEENS5_IJNSA_ILi128EEESF_NSA_ILi64EEEEEENS_6half_tENS5_IJlSB_lEEESI_SJ_NS4_8TiledMMAINS4_8MMA_AtomIJNS4_4SM904GMMA26MMA_64x128x16_F32F16F16_SSILNSN_5MajorE0ELSP_0ELNSN_7ScaleInE1ELSQ_1EEEEEENS4_6LayoutINS5_IJNSA_ILi2EEESB_SB_EEENS5_IJSB_NSA_ILi0EEESW_EEEEENS5_IJNS4_10UnderscoreESZ_SZ_EEEEENS4_13SM90_TMA_LOADENS4_14ComposedLayoutINS4_7SwizzleILi3ELi4ELi3EEENS4_18smem_ptr_flag_bitsILi16EEENST_INS5_IJNSA_ILi8EEESG_EEENS5_IJSG_SB_EEEEEEEvNS4_8identityES12_S1C_vS1D_EENS_8epilogue10collective6detail29Sm90TmaWarpSpecializedAdapterINS1G_15DefaultEpilogueISI_SJ_SJ_NS1F_6thread17LinearCombinationISI_Li1EffLNS1K_9ScaleType4KindE0ELNS_15FloatRoundStyleE2ESI_EENS1_15EpilogueDefaultEEEEEvvEEEEvNT_6ParamsE)
	.align		4
        /*000c*/ 	.word	index@(__assertfail)
	.align		4
        /*0010*/ 	.word	0x00000000
	.align		4
        /*0014*/ 	.word	0xfffffffe
	.align		4
        /*0018*/ 	.word	0x00000000
	.align		4
        /*001c*/ 	.word	0xfffffffd
	.align		4
        /*0020*/ 	.word	0x00000000
	.align		4
        /*0024*/ 	.word	0xfffffffc


//--------------------- .nv.constant4             --------------------------
	.section	.nv.constant4,"a",@progbits
	.align	8
	.align		8
.nv.constant4:
        /*0000*/ 	.dword	__assertfail
	.align		8
        /*0008*/ 	.dword	__unnamed_1
	.align		8
        /*0010*/ 	.dword	_ZN40_INTERNAL_23ca6473_4_k_cu_dc79d30b_281064cuda3std3__45__cpo5beginE
	.align		8
        /*0018*/ 	.dword	_ZN40_INTERNAL_23ca6473_4_k_cu_dc79d30b_281064cuda3std3__45__cpo3endE
	.align		8
        /*0020*/ 	.dword	_ZN40_INTERNAL_23ca6473_4_k_cu_dc79d30b_281064cuda3std3__45__cpo6cbeginE
	.align		8
        /*0028*/ 	.dword	_ZN40_INTERNAL_23ca6473_4_k_cu_dc79d30b_281064cuda3std3__45__cpo4cendE
	.align		8
        /*0030*/ 	.dword	_ZN40_INTERNAL_23ca6473_4_k_cu_dc79d30b_281064cuda3std3__442_GLOBAL__N__23ca6473_4_k_cu_dc79d30b_281066ignoreE
	.align		8
        /*0038*/ 	.dword	_ZN40_INTERNAL_23ca6473_4_k_cu_dc79d30b_281064cuda3std3__419piecewise_constructE
	.align		8
        /*0040*/ 	.dword	_ZN40_INTERNAL_23ca6473_4_k_cu_dc79d30b_281064cuda3std3__48in_placeE
	.align		8
        /*0048*/ 	.dword	_ZN40_INTERNAL_23ca6473_4_k_cu_dc79d30b_281064cuda3std6ranges3__45__cpo4swapE
	.align		8
        /*0050*/ 	.dword	_ZN40_INTERNAL_23ca6473_4_k_cu_dc79d30b_281064cuda3std6ranges3__45__cpo9iter_moveE
	.align		8
        /*0058*/ 	.dword	_ZN40_INTERNAL_23ca6473_4_k_cu_dc79d30b_281064cute7productE
	.align		8
        /*0060*/ 	.dword	_ZN40_INTERNAL_23ca6473_4_k_cu_dc79d30b_281064cute1_E
	.align		8
        /*0068*/ 	.dword	$str$22
	.align		8
        /*0070*/ 	.dword	$str$23


//--------------------- .text._ZN7cutlass13device_kernelINS_4gemm6kernel13GemmUniversalIN4cute5tupleIJiiiiEEENS1_10collective13CollectiveMmaINS1_34MainloopSm90TmaGmmaWarpSpecializedILi2ENS5_IJNS4_1CILi1EEESB_SB_EEENS1_35KernelTmaWarpSpecializedCooperativeEEENS5_IJNSA_ILi128EEESF_NSA_ILi64EEEEEENS_6half_tENS5_IJlSB_lEEESI_SJ_NS4_8TiledMMAINS4_8MMA_AtomIJNS4_4SM904GMMA26MMA_64x128x16_F32F16F16_SSILNSN_5MajorE0ELSP_0ELNSN_7ScaleInE1ELSQ_1EEEEEENS4_6LayoutINS5_IJNSA_ILi2EEESB_SB_EEENS5_IJSB_NSA_ILi0EEESW_EEEEENS5_IJNS4_10UnderscoreESZ_SZ_EEEEENS4_13SM90_TMA_LOADENS4_14ComposedLayoutINS4_7SwizzleILi3ELi4ELi3EEENS4_18smem_ptr_flag_bitsILi16EEENST_INS5_IJNSA_ILi8EEESG_EEENS5_IJSG_SB_EEEEEEEvNS4_8identityES12_S1C_vS1D_EENS_8epilogue10collective6detail29Sm90TmaWarpSpecializedAdapterINS1G_15DefaultEpilogueISI_SJ_SJ_NS1F_6thread17LinearCombinationISI_Li1EffLNS1K_9ScaleType4KindE0ELNS_15FloatRoundStyleE2ESI_EENS1_15EpilogueDefaultEEEEEvvEEEEvNT_6ParamsE --------------------------
	.section	.text._ZN7cutlass13device_kernelINS_4gemm6kernel13GemmUniversalIN4cute5tupleIJiiiiEEENS1_10collective13CollectiveMmaINS1_34MainloopSm90TmaGmmaWarpSpecializedILi2ENS5_IJNS4_1CILi1EEESB_SB_EEENS1_35KernelTmaWarpSpecializedCooperativeEEENS5_IJNSA_ILi128EEESF_NSA_ILi64EEEEEENS_6half_tENS5_IJlSB_lEEESI_SJ_NS4_8TiledMMAINS4_8MMA_AtomIJNS4_4SM904GMMA26MMA_64x128x16_F32F16F16_SSILNSN_5MajorE0ELSP_0ELNSN_7ScaleInE1ELSQ_1EEEEEENS4_6LayoutINS5_IJNSA_ILi2EEESB_SB_EEENS5_IJSB_NSA_ILi0EEESW_EEEEENS5_IJNS4_10UnderscoreESZ_SZ_EEEEENS4_13SM90_TMA_LOADENS4_14ComposedLayoutINS4_7SwizzleILi3ELi4ELi3EEENS4_18smem_ptr_flag_bitsILi16EEENST_INS5_IJNSA_ILi8EEESG_EEENS5_IJSG_SB_EEEEEEEvNS4_8identityES12_S1C_vS1D_EENS_8epilogue10collective6detail29Sm90TmaWarpSpecializedAdapterINS1G_15DefaultEpilogueISI_SJ_SJ_NS1F_6thread17LinearCombinationISI_Li1EffLNS1K_9ScaleType4KindE0ELNS_15FloatRoundStyleE2ESI_EENS1_15EpilogueDefaultEEEEEvvEEEEvNT_6ParamsE,"ax",@progbits
	.align	128
.text._ZN7cutlass13device_kernelINS_4gemm6kernel13GemmUniversalIN4cute5tupleIJiiiiEEENS1_10collective13CollectiveMmaINS1_34MainloopSm90TmaGmmaWarpSpecializedILi2ENS5_IJNS4_1CILi1EEESB_SB_EEENS1_35KernelTmaWarpSpecializedCooperativeEEENS5_IJNSA_ILi128EEESF_NSA_ILi64EEEEEENS_6half_tENS5_IJlSB_lEEESI_SJ_NS4_8TiledMMAINS4_8MMA_AtomIJNS4_4SM904GMMA26MMA_64x128x16_F32F16F16_SSILNSN_5MajorE0ELSP_0ELNSN_7ScaleInE1ELSQ_1EEEEEENS4_6LayoutINS5_IJNSA_ILi2EEESB_SB_EEENS5_IJSB_NSA_ILi0EEESW_EEEEENS5_IJNS4_10UnderscoreESZ_SZ_EEEEENS4_13SM90_TMA_LOADENS4_14ComposedLayoutINS4_7SwizzleILi3ELi4ELi3EEENS4_18smem_ptr_flag_bitsILi16EEENST_INS5_IJNSA_ILi8EEESG_EEENS5_IJSG_SB_EEEEEEEvNS4_8identityES12_S1C_vS1D_EENS_8epilogue10collective6detail29Sm90TmaWarpSpecializedAdapterINS1G_15DefaultEpilogueISI_SJ_SJ_NS1F_6thread17LinearCombinationISI_Li1EffLNS1K_9ScaleType4KindE0ELNS_15FloatRoundStyleE2ESI_EENS1_15EpilogueDefaultEEEEEvvEEEEvNT_6ParamsE:
        .type           _ZN7cutlass13device_kernelINS_4gemm6kernel13GemmUniversalIN4cute5tupleIJiiiiEEENS1_10collective13CollectiveMmaINS1_34MainloopSm90TmaGmmaWarpSpecializedILi2ENS5_IJNS4_1CILi1EEESB_SB_EEENS1_35KernelTmaWarpSpecializedCooperativeEEENS5_IJNSA_ILi128EEESF_NSA_ILi64EEEEEENS_6half_tENS5_IJlSB_lEEESI_SJ_NS4_8TiledMMAINS4_8MMA_AtomIJNS4_4SM904GMMA26MMA_64x128x16_F32F16F16_SSILNSN_5MajorE0ELSP_0ELNSN_7ScaleInE1ELSQ_1EEEEEENS4_6LayoutINS5_IJNSA_ILi2EEESB_SB_EEENS5_IJSB_NSA_ILi0EEESW_EEEEENS5_IJNS4_10UnderscoreESZ_SZ_EEEEENS4_13SM90_TMA_LOADENS4_14ComposedLayoutINS4_7SwizzleILi3ELi4ELi3EEENS4_18smem_ptr_flag_bitsILi16EEENST_INS5_IJNSA_ILi8EEESG_EEENS5_IJSG_SB_EEEEEEEvNS4_8identityES12_S1C_vS1D_EENS_8epilogue10collective6detail29Sm90TmaWarpSpecializedAdapterINS1G_15DefaultEpilogueISI_SJ_SJ_NS1F_6thread17LinearCombinationISI_Li1EffLNS1K_9ScaleType4KindE0ELNS_15FloatRoundStyleE2ESI_EENS1_15EpilogueDefaultEEEEEvvEEEEvNT_6ParamsE,@function
        .size           _ZN7cutlass13device_kernelINS_4gemm6kernel13GemmUniversalIN4cute5tupleIJiiiiEEENS1_10collective13CollectiveMmaINS1_34MainloopSm90TmaGmmaWarpSpecializedILi2ENS5_IJNS4_1CILi1EEESB_SB_EEENS1_35KernelTmaWarpSpecializedCooperativeEEENS5_IJNSA_ILi128EEESF_NSA_ILi64EEEEEENS_6half_tENS5_IJlSB_lEEESI_SJ_NS4_8TiledMMAINS4_8MMA_AtomIJNS4_4SM904GMMA26MMA_64x128x16_F32F16F16_SSILNSN_5MajorE0ELSP_0ELNSN_7ScaleInE1ELSQ_1EEEEEENS4_6LayoutINS5_IJNSA_ILi2EEESB_SB_EEENS5_IJSB_NSA_ILi0EEESW_EEEEENS5_IJNS4_10UnderscoreESZ_SZ_EEEEENS4_13SM90_TMA_LOADENS4_14ComposedLayoutINS4_7SwizzleILi3ELi4ELi3EEENS4_18smem_ptr_flag_bitsILi16EEENST_INS5_IJNSA_ILi8EEESG_EEENS5_IJSG_SB_EEEEEEEvNS4_8identityES12_S1C_vS1D_EENS_8epilogue10collective6detail29Sm90TmaWarpSpecializedAdapterINS1G_15DefaultEpilogueISI_SJ_SJ_NS1F_6thread17LinearCombinationISI_Li1EffLNS1K_9ScaleType4KindE0ELNS_15FloatRoundStyleE2ESI_EENS1_15EpilogueDefaultEEEEEvvEEEEvNT_6ParamsE,(.L_x_190 - _ZN7cutlass13device_kernelINS_4gemm6kernel13GemmUniversalIN4cute5tupleIJiiiiEEENS1_10collective13CollectiveMmaINS1_34MainloopSm90TmaGmmaWarpSpecializedILi2ENS5_IJNS4_1CILi1EEESB_SB_EEENS1_35KernelTmaWarpSpecializedCooperativeEEENS5_IJNSA_ILi128EEESF_NSA_ILi64EEEEEENS_6half_tENS5_IJlSB_lEEESI_SJ_NS4_8TiledMMAINS4_8MMA_AtomIJNS4_4SM904GMMA26MMA_64x128x16_F32F16F16_SSILNSN_5MajorE0ELSP_0ELNSN_7ScaleInE1ELSQ_1EEEEEENS4_6LayoutINS5_IJNSA_ILi2EEESB_SB_EEENS5_IJSB_NSA_ILi0EEESW_EEEEENS5_IJNS4_10UnderscoreESZ_SZ_EEEEENS4_13SM90_TMA_LOADENS4_14ComposedLayoutINS4_7SwizzleILi3ELi4ELi3EEENS4_18smem_ptr_flag_bitsILi16EEENST_INS5_IJNSA_ILi8EEESG_EEENS5_IJSG_SB_EEEEEEEvNS4_8identityES12_S1C_vS1D_EENS_8epilogue10collective6detail29Sm90TmaWarpSpecializedAdapterINS1G_15DefaultEpilogueISI_SJ_SJ_NS1F_6thread17LinearCombinationISI_Li1EffLNS1K_9ScaleType4KindE0ELNS_15FloatRoundStyleE2ESI_EENS1_15EpilogueDefaultEEEEEvvEEEEvNT_6ParamsE)
        .other          _ZN7cutlass13device_kernelINS_4gemm6kernel13GemmUniversalIN4cute5tupleIJiiiiEEENS1_10collective13CollectiveMmaINS1_34MainloopSm90TmaGmmaWarpSpecializedILi2ENS5_IJNS4_1CILi1EEESB_SB_EEENS1_35KernelTmaWarpSpecializedCooperativeEEENS5_IJNSA_ILi128EEESF_NSA_ILi64EEEEEENS_6half_tENS5_IJlSB_lEEESI_SJ_NS4_8TiledMMAINS4_8MMA_AtomIJNS4_4SM904GMMA26MMA_64x128x16_F32F16F16_SSILNSN_5MajorE0ELSP_0ELNSN_7ScaleInE1ELSQ_1EEEEEENS4_6LayoutINS5_IJNSA_ILi2EEESB_SB_EEENS5_IJSB_NSA_ILi0EEESW_EEEEENS5_IJNS4_10UnderscoreESZ_SZ_EEEEENS4_13SM90_TMA_LOADENS4_14ComposedLayoutINS4_7SwizzleILi3ELi4ELi3EEENS4_18smem_ptr_flag_bitsILi16EEENST_INS5_IJNSA_ILi8EEESG_EEENS5_IJSG_SB_EEEEEEEvNS4_8identityES12_S1C_vS1D_EENS_8epilogue10collective6detail29Sm90TmaWarpSpecializedAdapterINS1G_15DefaultEpilogueISI_SJ_SJ_NS1F_6thread17LinearCombinationISI_Li1EffLNS1K_9ScaleType4KindE0ELNS_15FloatRoundStyleE2ESI_EENS1_15EpilogueDefaultEEEEEvvEEEEvNT_6ParamsE,@"STO_CUDA_ENTRY STV_DEFAULT"
_ZN7cutlass13device_kernelINS_4gemm6kernel13GemmUniversalIN4cute5tupleIJiiiiEEENS1_10collective13CollectiveMmaINS1_34MainloopSm90TmaGmmaWarpSpecializedILi2ENS5_IJNS4_1CILi1EEESB_SB_EEENS1_35KernelTmaWarpSpecializedCooperativeEEENS5_IJNSA_ILi128EEESF_NSA_ILi64EEEEEENS_6half_tENS5_IJlSB_lEEESI_SJ_NS4_8TiledMMAINS4_8MMA_AtomIJNS4_4SM904GMMA26MMA_64x128x16_F32F16F16_SSILNSN_5MajorE0ELSP_0ELNSN_7ScaleInE1ELSQ_1EEEEEENS4_6LayoutINS5_IJNSA_ILi2EEESB_SB_EEENS5_IJSB_NSA_ILi0EEESW_EEEEENS5_IJNS4_10UnderscoreESZ_SZ_EEEEENS4_13SM90_TMA_LOADENS4_14ComposedLayoutINS4_7SwizzleILi3ELi4ELi3EEENS4_18smem_ptr_flag_bitsILi16EEENST_INS5_IJNSA_ILi8EEESG_EEENS5_IJSG_SB_EEEEEEEvNS4_8identityES12_S1C_vS1D_EENS_8epilogue10collective6detail29Sm90TmaWarpSpecializedAdapterINS1G_15DefaultEpilogueISI_SJ_SJ_NS1F_6thread17LinearCombinationISI_Li1EffLNS1K_9ScaleType4KindE0ELNS_15FloatRoundStyleE2ESI_EENS1_15EpilogueDefaultEEEEEvvEEEEvNT_6ParamsE:
[----:B------:R-:W0:Y:S01]  /*0000*/  LDC R1, c[0x0][0x28] ;  /* 0x00000a00ff017b82 */ /* 0x000e220000000800 */
[----:B------:R-:W1:Y:S01]  /*0010*/  S2R R4, SR_TID.X ;  /* 0x0000000000047919 */ /* 0x000e620000002100 */
[----:B------:R-:W-:Y:S01]  /*0020*/  ELECT P0, URZ, PT ;  /* 0x00000000003f782f */ /* 0x000fe20003800000 */
[----:B------:R-:W-:Y:S01]  /*0030*/  BSSY B0, `(.L_x_0) ;  /* 0x000000f000007945 */ /* 0x000fe20003800000 */
[--C-:B-1----:R-:W-:Y:S02]  /*0040*/  SHF.R.U32.HI R0, RZ, 0x5, R4.reuse ;  /* 0x00000005ff007819 */ /* 0x102fe40000011604 */
[----:B------:R-:W-:-:S03]  /*0050*/  SHF.R.U32.HI R14, RZ, 0x7, R4 ;  /* 0x00000007ff0e7819 */ /* 0x000fc60000011604 */
[----:B------:R-:W1:Y:S04]  /*0060*/  SHFL.IDX PT, R5, R0, RZ, 0x1f ;  /* 0x00001fff00057589 */ /* 0x000e6800000e0000 */
[----:B------:R2:W3:Y:S01]  /*0070*/  SHFL.IDX PT, R10, R14, RZ, 0x1f ;  /* 0x00001fff0e0a7589 */ /* 0x0004e200000e0000 */
[----:B-1----:R-:W-:-:S13]  /*0080*/  ISETP.NE.OR P0, PT, R5, RZ, !P0 ;  /* 0x000000ff0500720c */ /* 0x002fda0004705670 */
[----:B0-23--:R-:W-:Y:S05]  /*0090*/  @P0 BRA `(.L_x_1) ;  /* 0x0000000000200947 */ /* 0x00dfea0003800000 */
[----:B------:R-:W-:Y:S02]  /*00a0*/  ULDC.64 UR4, c[0x0][0x198] ;  /* 0x0000660000047ab9 */ /* 0x000fe40000000a00 */
[----:B------:R-:W-:Y:S02]  /*00b0*/  UIADD3 UR6, UP0, UR4, 0xf0, URZ ;  /* 0x000000f004067890 */ /* 0x000fe4000ff1e03f */
[----:B------:R-:W-:Y:S02]  /*00c0*/  UIADD3 UR4, UP1, UR4, 0x1f0, URZ ;  /* 0x000001f004047890 */ /* 0x000fe4000ff3e03f */
[----:B------:R-:W-:Y:S02]  /*00d0*/  UIADD3.X UR7, URZ, UR5, URZ, UP0, !UPT ;  /* 0x000000053f077290 */ /* 0x000fe400087fe43f */
[----:B------:R-:W-:-:S07]  /*00e0*/  UIADD3.X UR5, URZ, UR5, URZ, UP1, !UPT ;  /* 0x000000053f057290 */ /* 0x000fce0008ffe43f */
[----:B------:R0:W-:Y:S02]  /*00f0*/  UTMACCTL.PF [UR6] ;  /* 0x00000000060079b9 */ /* 0x0001e40008040000 */
[----:B------:R0:W-:Y:S02]  /*0100*/  UTMACCTL.PF [UR4] ;  /* 0x00000000040079b9 */ /* 0x0001e40008040000 */
[----:B0-----:R-:W-:Y:S01]  /*0110*/  NOP ;  /* 0x0000000000007918 */ /* 0x001fe20000000000 */
.L_x_1:
[----:B------:R-:W-:Y:S05]  /*0120*/  BSYNC B0 ;  /* 0x0000000000007941 */ /* 0x000fea0003800000 */
.L_x_0:
[----:B------:R-:W0:Y:S02]  /*0130*/  SHFL.IDX PT, R2, R0, RZ, 0x1f ;  /* 0x00001fff00027589 */ /* 0x000e2400000e0000 */
[----:B0-----:R-:W-:-:S13]  /*0140*/  ISETP.NE.AND P0, PT, R2, RZ, PT ;  /* 0x000000ff0200720c */ /* 0x001fda0003f05270 */
[----:B------:R-:W-:Y:S05]  /*0150*/  @P0 BRA `(.L_x_2) ;  /* 0x0000000000480947 */ /* 0x000fea0003800000 */
[----:B------:R-:W0:Y:S01]  /*0160*/  S2UR UR8, SR_CgaCtaId ;  /* 0x00000000000879c3 */ /* 0x000e220000008800 */
[----:B------:R-:W-:Y:S01]  /*0170*/  UMOV UR4, 0x400 ;  /* 0x0000040000047882 */ /* 0x000fe20000000000 */
[----:B------:R-:W-:Y:S01]  /*0180*/  UMOV UR5, 0x1 ;  /* 0x0000000100057882 */ /* 0x000fe20000000000 */
[----:B------:R-:W-:Y:S01]  /*0190*/  UMOV UR6, 0x100 ;  /* 0x0000010000067882 */ /* 0x000fe20000000000 */
[----:B------:R-:W-:Y:S01]  /*01a0*/  ELECT P0, URZ, PT ;  /* 0x00000000003f782f */ /* 0x000fe20003800000 */
[----:B------:R-:W-:-:S04]  /*01b0*/  UIADD3 UR6, -UR6, 0x100000, URZ ;  /* 0x0010000006067890 */ /* 0x000fc8000fffe13f */
[----:B------:R-:W-:Y:S02]  /*01c0*/  USHF.L.U32 UR7, UR6, 0xb, URZ ;  /* 0x0000000b06077899 */ /* 0x000fe4000800063f */
[----:B------:R-:W-:Y:S02]  /*01d0*/  USHF.L.U32 UR6, UR6, 0x1, URZ ;  /* 0x0000000106067899 */ /* 0x000fe4000800063f */
[----:B0-----:R-:W-:Y:S02]  /*01e0*/  ULEA UR8, UR8, UR4, 0x18 ;  /* 0x0000000408087291 */ /* 0x001fe4000f8ec03f */
[----:B------:R-:W-:-:S04]  /*01f0*/  UIADD3 UR4, -UR5, 0x100000, URZ ;  /* 0x0010000005047890 */ /* 0x000fc8000fffe13f */
[----:B------:R-:W-:Y:S02]  /*0200*/  USHF.L.U32 UR5, UR4, 0xb, URZ ;  /* 0x0000000b04057899 */ /* 0x000fe4000800063f */
[----:B------:R-:W-:Y:S01]  /*0210*/  USHF.L.U32 UR4, UR4, 0x1, URZ ;  /* 0x0000000104047899 */ /* 0x000fe2000800063f */
[----:B------:R-:W0:Y:S11]  /*0220*/  FENCE.VIEW.ASYNC.S ;  /* 0x00000000000073c6 */ /* 0x000e360000000000 */
[----:B0-----:R0:W1:Y:S01]  /*0230*/  SYNCS.EXCH.64 URZ, [UR8], UR4 ;  /* 0x00000004083f75b2 */ /* 0x0010620008000100 */
[----:B------:R0:W2:Y:S01]  /*0240*/  SYNCS.EXCH.64 URZ, [UR8+0x10], UR6 ;  /* 0x00001006083f75b2 */ /* 0x0000a20008000100 */
[----:B------:R0:W3:Y:S01]  /*0250*/  SYNCS.EXCH.64 URZ, [UR8+0x8], UR4 ;  /* 0x00000804083f75b2 */ /* 0x0000e20008000100 */
[----:B------:R0:W4:Y:S01]  /*0260*/  SYNCS.EXCH.64 URZ, [UR8+0x18], UR6 ;  /* 0x00001806083f75b2 */ /* 0x0001220008000100 */
[----:B------:R-:W-:Y:S01]  /*0270*/  NOP ;  /* 0x0000000000007918 */ /* 0x000fe20000000000 */
.L_x_2:
[----:B------:R-:W5:Y:S01]  /*0280*/  SHFL.IDX PT, R0, R0, RZ, 0x1f ;  /* 0x00001fff00007589 */ /* 0x000f6200000e0000 */
[----:B------:R-:W-:Y:S01]  /*0290*/  ELECT P0, URZ, PT ;  /* 0x00000000003f782f */ /* 0x000fe20003800000 */
[----:B------:R-:W1:Y:S01]  /*02a0*/  LDC R2, c[0x0][0x65c] ;  /* 0x00019700ff027b82 */ /* 0x000e620000000800 */
[----:B0-----:R-:W-:Y:S01]  /*02b0*/  UMOV UR4, 0x20 ;  /* 0x0000002000047882 */ /* 0x001fe20000000000 */
[----:B------:R-:W0:Y:S01]  /*02c0*/  S2R R3, SR_CTAID.Y ;  /* 0x0000000000037919 */ /* 0x000e220000002600 */
[----:B------:R-:W-:Y:S01]  /*02d0*/  NOP ;  /* 0x0000000000007918 */ /* 0x000fe20000000000 */
[----:B------:R-:W-:Y:S01]  /*02e0*/  ISETP.NE.AND P2, PT, R10, RZ, PT ;  /* 0x000000ff0a00720c */ /* 0x000fe20003f45270 */
[----:B------:R-:W-:Y:S01]  /*02f0*/  NOP ;  /* 0x0000000000007918 */ /* 0x000fe20000000000 */
[----:B------:R-:W2:Y:S01]  /*0300*/  S2R R6, SR_CTAID.X ;  /* 0x0000000000067919 */ /* 0x000ea20000002500 */
[----:B------:R-:W-:Y:S01]  /*0310*/  IMAD.MOV.U32 R7, RZ, RZ, RZ ;  /* 0x000000ffff077224 */ /* 0x000fe200078e00ff */
[----:B-----5:R-:W-:-:S02]  /*0320*/  ISETP.NE.OR P0, PT, R0, RZ, !P0 ;  /* 0x000000ff0000720c */ /* 0x020fc40004705670 */
[----:B-1----:R-:W-:-:S04]  /*0330*/  ISETP.NE.AND P3, PT, R2, 0x1, PT ;  /* 0x000000010200780c */ /* 0x002fc80003f65270 */
[----:B------:R-:W-:Y:S02]  /*0340*/  P2R R0, PR, RZ, 0x8 ;  /* 0x00000008ff007803 */ /* 0x000fe40000000000 */
[----:B------:R-:W-:-:S04]  /*0350*/  SHF.R.S32.HI R0, RZ, 0x1f, R5 ;  /* 0x0000001fff007819 */ /* 0x000fc80000011405 */
[----:B------:R-:W-:Y:S01]  /*0360*/  LEA.HI R0, R0, R5, RZ, 0x2 ;  /* 0x0000000500007211 */ /* 0x000fe200078f10ff */
[----:B------:R-:W-:Y:S01]  /*0370*/  VOTEU.ALL UP0, P0 ;  /* 0x00000000003f7886 */ /* 0x000fe20000000000 */
[----:B------:R-:W-:Y:S01]  /*0380*/  VOTEU.ALL UP1, P0 ;  /* 0x00000000003f7886 */ /* 0x000fe20000020000 */
[----:B------:R-:W2:Y:S01]  /*0390*/  @P3 LDC R17, c[0x0][0x10] ;  /* 0x00000400ff113b82 */ /* 0x000ea20000000800 */
[----:B------:R-:W-:Y:S01]  /*03a0*/  LOP3.LUT R0, R0, 0xfffffffc, RZ, 0xc0, !PT ;  /* 0xfffffffc00007812 */ /* 0x000fe200078ec0ff */
[----:B0-----:R-:W-:Y:S01]  /*03b0*/  @P3 IMAD.MOV.U32 R8, RZ, RZ, R3 ;  /* 0x000000ffff083224 */ /* 0x001fe200078e0003 */
[----:B------:R-:W-:Y:S01]  /*03c0*/  @!UP0 UMOV UR6, 0x400 ;  /* 0x0000040000068882 */ /* 0x000fe20000000000 */
[----:B------:R-:W-:-:S04]  /*03d0*/  @!UP0 UIADD3 UR4, -UR4, 0x100000, URZ ;  /* 0x0010000004048890 */ /* 0x000fc8000fffe13f */
[----:B------:R-:W-:Y:S02]  /*03e0*/  @!UP0 USHF.L.U32 UR5, UR4, 0xb, URZ ;  /* 0x0000000b04058899 */ /* 0x000fe4000800063f */
[----:B------:R-:W-:Y:S01]  /*03f0*/  @!UP0 USHF.L.U32 UR4, UR4, 0x1, URZ ;  /* 0x0000000104048899 */ /* 0x000fe2000800063f */
[----:B------:R-:W-:Y:S02]  /*0400*/  @P3 IMAD.MOV.U32 R9, RZ, RZ, RZ ;  /* 0x000000ffff093224 */ /* 0x000fe400078e00ff */
[----:B------:R-:W-:Y:S01]  /*0410*/  IMAD.IADD R0, R5, 0x1, -R0 ;  /* 0x0000000105007824 */ /* 0x000fe200078e0a00 */
[----:B------:R-:W0:Y:S01]  /*0420*/  @!UP0 S2UR UR7, SR_CgaCtaId ;  /* 0x00000000000789c3 */ /* 0x000e220000008800 */
[----:B------:R-:W-:-:S03]  /*0430*/  @P3 IMAD.MOV.U32 R5, RZ, RZ, RZ ;  /* 0x000000ffff053224 */ /* 0x000fc600078e00ff */
[----:B------:R-:W-:-:S04]  /*0440*/  ISETP.NE.AND P1, PT, R0, 0x3, PT ;  /* 0x000000030000780c */ /* 0x000fc80003f25270 */
[----:B------:R-:W1:Y:S01]  /*0450*/  @!P3 LDC R11, c[0x0][0xc] ;  /* 0x00000300ff0bbb82 */ /* 0x000e620000000800 */
[----:B--2---:R-:W-:-:S04]  /*0460*/  @P3 IMAD.WIDE.U32 R16, R6, R17, R8 ;  /* 0x0000001106103225 */ /* 0x004fc800078e0008 */
[----:B------:R-:W-:Y:S01]  /*0470*/  @P3 IMAD.IADD R17, R17, 0x1, R5 ;  /* 0x0000000111113824 */ /* 0x000fe200078e0205 */
[----:B------:R-:W-:Y:S01]  /*0480*/  LOP3.LUT R5, R4, 0x7f, RZ, 0xc0, !PT ;  /* 0x0000007f04057812 */ /* 0x000fe200078ec0ff */
[----:B0-----:R-:W-:Y:S01]  /*0490*/  @!UP0 ULEA UR8, UR7, UR6, 0x18 ;  /* 0x0000000607088291 */ /* 0x001fe2000f8ec03f */
[----:B------:R-:W-:Y:S02]  /*04a0*/  VOTEU.ALL UP0, P0 ;  /* 0x00000000003f7886 */ /* 0x000fe40000000000 */
[----:B------:R-:W-:Y:S01]  /*04b0*/  ULDC UR6, c[0x0][0xc] ;  /* 0x0000030000067ab9 */ /* 0x000fe20000000800 */
[----:B------:R-:W-:Y:S01]  /*04c0*/  ISETP.EQ.OR P0, PT, R0, RZ, !P1 ;  /* 0x000000ff0000720c */ /* 0x000fe20004f02670 */
[----:B------:R-:W-:-:S03]  /*04d0*/  ULDC UR7, c[0x0][0x10] ;  /* 0x0000040000077ab9 */ /* 0x000fc60000000800 */
[C---:B------:R-:W-:Y:S01]  /*04e0*/  ISETP.EQ.AND P0, PT, R10.reuse, RZ, P0 ;  /* 0x000000ff0a00720c */ /* 0x040fe20000702270 */
[----:B------:R-:W-:Y:S02]  /*04f0*/  VIADD R10, R10, 0xffffffff ;  /* 0xffffffff0a0a7836 */ /* 0x000fe40000000000 */
[----:B-1----:R-:W-:Y:S01]  /*0500*/  @!P3 IMAD.WIDE.U32 R8, R11, R3, R6 ;  /* 0x000000030b08b225 */ /* 0x002fe200078e0006 */
[----:B------:R-:W0:Y:S02]  /*0510*/  FENCE.VIEW.ASYNC.S ;  /* 0x00000000000073c6 */ /* 0x000e240000000000 */
[----:B0-----:R-:W3:Y:S01]  /*0520*/  @!UP0 SYNCS.EXCH.64 URZ, [UR8+0x30], UR4 ;  /* 0x00003004083f85b2 */ /* 0x001ee20008000100 */
[----:B------:R-:W-:Y:S02]  /*0530*/  SEL R18, RZ, 0x1, !P0 ;  /* 0x00000001ff127807 */ /* 0x000fe40004000000 */
[----:B------:R-:W-:Y:S01]  /*0540*/  ISETP.GE.U32.AND P1, PT, R10, 0x2, PT ;  /* 0x000000020a00780c */ /* 0x000fe20003f26070 */
[----:B------:R-:W-:-:S02]  /*0550*/  @!P3 IMAD.MOV.U32 R16, RZ, RZ, R8 ;  /* 0x000000ffff10b224 */ /* 0x000fc400078e0008 */
[----:B------:R-:W-:Y:S01]  /*0560*/  @!P3 IMAD.MOV.U32 R17, RZ, RZ, R9 ;  /* 0x000000ffff11b224 */ /* 0x000fe200078e0009 */
[----:B------:R-:W-:Y:S01]  /*0570*/  SEL R18, R18, 0x2, P1 ;  /* 0x0000000212127807 */ /* 0x000fe20000800000 */
[----:B------:R0:W3:Y:S01]  /*0580*/  @!UP1 SYNCS.EXCH.64 URZ, [UR8+0x38], UR4 ;  /* 0x00003804083f95b2 */ /* 0x0000e20008000100 */
[----:B------:R-:W-:Y:S01]  /*0590*/  NOP ;  /* 0x0000000000007918 */ /* 0x000fe20000000000 */
[----:B0-----:R-:W-:-:S03]  /*05a0*/  UIMAD.WIDE.U32 UR4, UR6, UR7, URZ ;  /* 0x00000007060472a5 */ /* 0x001fc6000f8e003f */
[----:B------:R-:W-:Y:S02]  /*05b0*/  ULDC UR6, c[0x0][0x14] ;  /* 0x0000050000067ab9 */ /* 0x000fe40000000800 */
[----:B------:R-:W-:Y:S02]  /*05c0*/  UIMAD.WIDE.U32 UR36, UR4, UR6, URZ ;  /* 0x00000006042472a5 */ /* 0x000fe4000f8e003f */
[----:B------:R-:W-:-:S04]  /*05d0*/  UIMAD UR42, UR5, UR6, URZ ;  /* 0x00000006052a72a4 */ /* 0x000fc8000f8e023f */
[----:B------:R-:W-:Y:S01]  /*05e0*/  UIADD3 UR42, UR37, UR42, URZ ;  /* 0x0000002a252a7290 */ /* 0x000fe2000fffe03f */
[----:B---34-:R-:W-:Y:S06]  /*05f0*/  BAR.SYNC.DEFER_BLOCKING 0x0 ;  /* 0x0000000000007b1d */ /* 0x018fec0000010000 */
[----:B------:R-:W-:Y:S05]  /*0600*/  @!P2 BRA `(.L_x_3) ;  /* 0x0000005c00a4a947 */ /* 0x000fea0003800000 */
[----:B------:R-:W-:-:S13]  /*0610*/  ISETP.GT.U32.AND P0, PT, R10, 0x1, PT ;  /* 0x000000010a00780c */ /* 0x000fda0003f04070 */
[----:B------:R-:W-:Y:S05]  /*0620*/  @P0 EXIT ;  /* 0x000000000000094d */ /* 0x000fea0003800000 */
[----:B------:R-:W-:Y:S01]  /*0630*/  ULDC.64 UR4, c[0x0][0x650] ;  /* 0x0001940000047ab9 */ /* 0x000fe20000000a00 */
[----:B------:R-:W-:Y:S01]  /*0640*/  PRMT R0, RZ, 0x7610, R0 ;  /* 0x00007610ff007816 */ /* 0x000fe20000000000 */
[----:B------:R-:W-:Y:S01]  /*0650*/  IMAD.MOV.U32 R101, RZ, RZ, -0x1 ;  /* 0xffffffffff657424 */ /* 0x000fe200078e00ff */
[----:B------:R-:W-:Y:S01]  /*0660*/  ISETP.GE.U32.AND P0, PT, R16, UR4, PT ;  /* 0x0000000410007c0c */ /* 0x000fe2000bf06070 */
[----:B------:R-:W-:Y:S02]  /*0670*/  IMAD.MOV.U32 R100, RZ, RZ, -0x1 ;  /* 0xffffffffff647424 */ /* 0x000fe400078e00ff */
[----:B------:R-:W-:Y:S01]  /*0680*/  IMAD.MOV.U32 R99, RZ, RZ, -0x1 ;  /* 0xffffffffff637424 */ /* 0x000fe200078e00ff */
[----:B------:R-:W-:-:S13]  /*0690*/  ISETP.GE.U32.AND.EX P0, PT, R17, UR5, PT, P0 ;  /* 0x0000000511007c0c */ /* 0x000fda000bf06100 */
[----:B------:R-:W-:Y:S05]  /*06a0*/  @P0 BRA `(.L_x_4) ;  /* 0x0000000400540947 */ /* 0x000fea0003800000 */
[----:B------:R-:W0:Y:S01]  /*06b0*/  LDC.64 R20, c[0x0][0x628] ;  /* 0x00018a00ff147b82 */ /* 0x000e220000000a00 */
[----:B------:R-:W-:Y:S02]  /*06c0*/  IMAD.MOV.U32 R8, RZ, RZ, R16 ;  /* 0x000000ffff087224 */ /* 0x000fe400078e0010 */
[----:B------:R-:W-:-:S05]  /*06d0*/  IMAD.MOV.U32 R9, RZ, RZ, R17 ;  /* 0x000000ffff097224 */ /* 0x000fca00078e0011 */
[----:B------:R-:W1:Y:S08]  /*06e0*/  LDC R0, c[0x0][0x630] ;  /* 0x00018c00ff007b82 */ /* 0x000e700000000800 */
[----:B------:R-:W2:Y:S01]  /*06f0*/  LDC.64 R22, c[0x0][0x620] ;  /* 0x00018800ff167b82 */ /* 0x000ea20000000a00 */
[----:B0-----:R-:W-:-:S04]  /*0700*/  ISETP.NE.U32.AND P0, PT, R20, RZ, PT ;  /* 0x000000ff1400720c */ /* 0x001fc80003f05070 */
[----:B------:R-:W-:-:S13]  /*0710*/  ISETP.NE.AND.EX P0, PT, R21, RZ, PT, P0 ;  /* 0x000000ff1500720c */ /* 0x000fda0003f05300 */
[----:B-12---:R-:W-:Y:S05]  /*0720*/  @!P0 BRA `(.L_x_5) ;  /* 0x0000000000288947 */ /* 0x006fea0003800000 */
[----:B------:R-:W0:Y:S02]  /*0730*/  LDC R13, c[0x0][0x634] ;  /* 0x00018d00ff0d7b82 */ /* 0x000e240000000800 */
[----:B0-----:R-:W-:-:S05]  /*0740*/  IADD3 R13, P0, R16, R13, RZ ;  /* 0x0000000d100d7210 */ /* 0x001fca0007f1e0ff */
[----:B------:R-:W-:-:S04]  /*0750*/  IMAD.X R15, RZ, RZ, R17, P0 ;  /* 0x000000ffff0f7224 */ /* 0x000fc800000e0611 */
[----:B------:R-:W-:-:S04]  /*0760*/  IMAD.WIDE.U32 R8, R15, R20, RZ ;  /* 0x000000140f087225 */ /* 0x000fc800078e00ff */
[----:B------:R-:W-:-:S04]  /*0770*/  IMAD.WIDE.U32 R10, P0, R13, R21, R8 ;  /* 0x000000150d0a7225 */ /* 0x000fc80007800008 */
[----:B------:R-:W-:-:S04]  /*0780*/  IMAD.WIDE.U32 R8, R13, R20, RZ ;  /* 0x000000140d087225 */ /* 0x000fc800078e00ff */
[----:B------:R-:W-:Y:S01]  /*0790*/  IMAD.X R13, RZ, RZ, RZ, P0 ;  /* 0x000000ffff0d7224 */ /* 0x000fe200000e06ff */
[----:B------:R-:W-:Y:S01]  /*07a0*/  IADD3 RZ, P0, R9, R10, RZ ;  /* 0x0000000a09ff7210 */ /* 0x000fe20007f1e0ff */
[----:B------:R-:W-:-:S04]  /*07b0*/  IMAD.MOV.U32 R12, RZ, RZ, R11 ;  /* 0x000000ffff0c7224 */ /* 0x000fc800078e000b */
[----:B------:R-:W-:-:S08]  /*07c0*/  IMAD.WIDE.U32.X R8, R15, R21, R12, P0 ;  /* 0x000000150f087225 */ /* 0x000fd000000e040c */
.L_x_5:
[-CC-:B------:R-:W-:Y:S01]  /*07d0*/  SHF.R.U64 R99, R8, R0.reuse, R9.reuse ;  /* 0x0000000008637219 */ /* 0x180fe20000001209 */
[----:B------:R-:W0:Y:S01]  /*07e0*/  LDC R12, c[0x0][0x618] ;  /* 0x00018600ff0c7b82 */ /* 0x000e220000000800 */
[----:B------:R-:W-:Y:S01]  /*07f0*/  SHF.R.U32.HI R7, RZ, R0, R9 ;  /* 0x00000000ff077219 */ /* 0x000fe20000011609 */
[----:B------:R-:W-:Y:S01]  /*0800*/  ULDC UR4, c[0x0][0x150] ;  /* 0x0000540000047ab9 */ /* 0x000fe20000000800 */
[----:B------:R-:W-:Y:S02]  /*0810*/  IADD3 R11, P0, RZ, -R99, RZ ;  /* 0x80000063ff0b7210 */ /* 0x000fe40007f1e0ff */
[----:B------:R-:W-:-:S03]  /*0820*/  I2FP.F32.U32 R0, R6 ;  /* 0x0000000600007245 */ /* 0x000fc60000201000 */
[----:B------:R-:W1:Y:S01]  /*0830*/  LDC.64 R30, c[0x0][0x640] ;  /* 0x00019000ff1e7b82 */ /* 0x000e620000000a00 */
[----:B------:R-:W-:Y:S02]  /*0840*/  IMAD.X R13, RZ, RZ, ~R7, P0 ;  /* 0x000000ffff0d7224 */ /* 0x000fe400000e0e07 */
[----:B------:R-:W-:Y:S01]  /*0850*/  FMUL R0, R0, UR4 ;  /* 0x0000000400007c20 */ /* 0x000fe20008400000 */
[----:B------:R-:W-:Y:S01]  /*0860*/  IMAD.WIDE.U32 R8, R11, R22, R16 ;  /* 0x000000160b087225 */ /* 0x000fe200078e0010 */
[----:B------:R-:W-:-:S03]  /*0870*/  ULDC UR4, c[0x0][0x154] ;  /* 0x0000550000047ab9 */ /* 0x000fc60000000800 */
[----:B------:R-:W-:Y:S01]  /*0880*/  IMAD R10, R13, R22, RZ ;  /* 0x000000160d0a7224 */ /* 0x000fe200078e02ff */
[----:B------:R-:W2:Y:S01]  /*0890*/  LDC R7, c[0x0][0x144] ;  /* 0x00005100ff077b82 */ /* 0x000ea20000000800 */
[----:B------:R-:W3:Y:S02]  /*08a0*/  F2I.U32.TRUNC.NTZ R0, R0 ;  /* 0x0000000000007305 */ /* 0x000ee4000020f000 */
[----:B------:R-:W-:-:S04]  /*08b0*/  IMAD R11, R11, R23, R10 ;  /* 0x000000170b0b7224 */ /* 0x000fc800078e020a */
[----:B------:R-:W-:Y:S01]  /*08c0*/  IMAD.IADD R9, R9, 0x1, R11 ;  /* 0x0000000109097824 */ /* 0x000fe200078e020b */
[----:B------:R-:W4:Y:S01]  /*08d0*/  LDC R24, c[0x0][0x608] ;  /* 0x00018200ff187b82 */ /* 0x000f220000000800 */
[----:B------:R-:W-:-:S03]  /*08e0*/  IMAD.MOV.U32 R11, RZ, RZ, -0x1 ;  /* 0xffffffffff0b7424 */ /* 0x000fc600078e00ff */
[-CC-:B0-----:R-:W-:Y:S02]  /*08f0*/  SHF.R.U64 R22, R8, R12.reuse, R9.reuse ;  /* 0x0000000c08167219 */ /* 0x181fe40000001209 */
[----:B------:R-:W-:Y:S02]  /*0900*/  I2FP.F32.U32 R8, R3 ;  /* 0x0000000300087245 */ /* 0x000fe40000201000 */
[----:B------:R-:W0:Y:S01]  /*0910*/  LDC R28, c[0x0][0x658] ;  /* 0x00019600ff1c7b82 */ /* 0x000e220000000800 */
[----:B-1----:R-:W-:Y:S01]  /*0920*/  ISETP.NE.U32.AND P0, PT, R30, RZ, PT ;  /* 0x000000ff1e00720c */ /* 0x002fe20003f05070 */
[----:B---3--:R-:W-:Y:S02]  /*0930*/  IMAD.MOV R10, RZ, RZ, -R0 ;  /* 0x000000ffff0a7224 */ /* 0x008fe400078e0a00 */
[----:B------:R-:W-:Y:S01]  /*0940*/  FMUL R8, R8, UR4 ;  /* 0x0000000408087c20 */ /* 0x000fe20008400000 */
[----:B------:R-:W-:Y:S02]  /*0950*/  SHF.R.U32.HI R9, RZ, R12, R9 ;  /* 0x0000000cff097219 */ /* 0x000fe40000011609 */
[----:B------:R-:W-:Y:S01]  /*0960*/  ISETP.NE.AND.EX P0, PT, R31, RZ, PT, P0 ;  /* 0x000000ff1f00720c */ /* 0x000fe20003f05300 */
[----:B------:R1:W3:Y:S01]  /*0970*/  F2I.U32.TRUNC.NTZ R15, R8 ;  /* 0x00000008000f7305 */ /* 0x0002e2000020f000 */
[----:B------:R-:W1:Y:S01]  /*0980*/  LDC R20, c[0x0][0x148] ;  /* 0x00005200ff147b82 */ /* 0x000e620000000800 */
[----:B--2---:R-:W-:-:S07]  /*0990*/  IMAD R0, R7, R10, R6 ;  /* 0x0000000a07007224 */ /* 0x004fce00078e0206 */
[----:B------:R-:W2:Y:S01]  /*09a0*/  LDC R26, c[0x0][0x600] ;  /* 0x00018000ff1a7b82 */ /* 0x000ea20000000800 */
[-CC-:B----4-:R-:W-:Y:S02]  /*09b0*/  SHF.R.U64 R32, R22, R24.reuse, R9.reuse ;  /* 0x0000001816207219 */ /* 0x190fe40000001209 */
[----:B------:R-:W-:Y:S01]  /*09c0*/  SHF.R.U32.HI R7, RZ, R24, R9 ;  /* 0x00000018ff077219 */ /* 0x000fe20000011609 */
[----:B------:R-:W-:-:S04]  /*09d0*/  IMAD.MOV.U32 R9, RZ, RZ, 0x1 ;  /* 0x00000001ff097424 */ /* 0x000fc800078e00ff */
[----:B------:R-:W4:Y:S01]  /*09e0*/  LDC R21, c[0x0][0x648] ;  /* 0x00019200ff157b82 */ /* 0x000f220000000800 */
[-C--:B0-----:R-:W-:Y:S02]  /*09f0*/  SHF.L.U32 R6, R11, R28.reuse, RZ ;  /* 0x0000001c0b067219 */ /* 0x081fe400000006ff */
[--C-:B------:R-:W-:Y:S02]  /*0a00*/  SHF.R.U64 R24, R32, R28, R7.reuse ;  /* 0x0000001c20187219 */ /* 0x100fe40000001207 */
[----:B------:R-:W-:Y:S02]  /*0a10*/  LOP3.LUT R13, RZ, R6, RZ, 0x33, !PT ;  /* 0x00000006ff0d7212 */ /* 0x000fe400078e33ff */
[-C--:B------:R-:W-:Y:S01]  /*0a20*/  SHF.R.U32.HI R7, RZ, R28.reuse, R7 ;  /* 0x0000001cff077219 */ /* 0x080fe20000011607 */
[----:B------:R-:W0:Y:S01]  /*0a30*/  LDC R23, c[0x0][0x638] ;  /* 0x00018e00ff177b82 */ /* 0x000e220000000800 */
[----:B------:R-:W-:Y:S01]  /*0a40*/  SHF.L.U32 R12, R9, R28, RZ ;  /* 0x0000001c090c7219 */ /* 0x000fe200000006ff */
[----:B------:R-:W-:-:S06]  /*0a50*/  IMAD.MOV.U32 R6, RZ, RZ, R24 ;  /* 0x000000ffff067224 */ /* 0x000fcc00078e0018 */
[----:B------:R-:W0:Y:S01]  /*0a60*/  LDC R101, c[0x0][0x610] ;  /* 0x00018400ff657b82 */ /* 0x000e220000000800 */
[----:B-1-3--:R-:W-:Y:S05]  /*0a70*/  @!P0 BRA `(.L_x_6) ;  /* 0x0000000000288947 */ /* 0x00afea0003800000 */
[----:B------:R-:W1:Y:S02]  /*0a80*/  LDC R11, c[0x0][0x64c] ;  /* 0x00019300ff0b7b82 */ /* 0x000e640000000800 */
[----:B-1----:R-:W-:-:S05]  /*0a90*/  IADD3 R11, P0, R24, R11, RZ ;  /* 0x0000000b180b7210 */ /* 0x002fca0007f1e0ff */
        /* <DEDUP_REMOVED lines=8> */
.L_x_6:
[----:B----4-:R-:W-:Y:S01]  /*0b20*/  SHF.R.U64 R6, R6, R21, R7 ;  /* 0x0000001506067219 */ /* 0x010fe20000001207 */
[----:B--2---:R-:W-:Y:S01]  /*0b30*/  VIADD R7, R26, 0xffffffff ;  /* 0xffffffff1a077836 */ /* 0x004fe20000000000 */
[----:B------:R-:W-:Y:S01]  /*0b40*/  LOP3.LUT R13, R32, R13, RZ, 0xc0, !PT ;  /* 0x0000000d200d7212 */ /* 0x000fe200078ec0ff */
[----:B------:R-:W-:Y:S02]  /*0b50*/  IMAD.MOV R15, RZ, RZ, -R15 ;  /* 0x000000ffff0f7224 */ /* 0x000fe400078e0a0f */
[----:B------:R-:W-:Y:S02]  /*0b60*/  IMAD.MOV R8, RZ, RZ, -R6 ;  /* 0x000000ffff087224 */ /* 0x000fe400078e0a06 */
[----:B------:R-:W-:Y:S01]  /*0b70*/  IMAD R13, R12, R6, R13 ;  /* 0x000000060c0d7224 */ /* 0x000fe200078e020d */
[----:B------:R-:W-:Y:S01]  /*0b80*/  LOP3.LUT R6, R22, R7, RZ, 0xc0, !PT ;  /* 0x0000000716067212 */ /* 0x000fe200078ec0ff */
[----:B------:R-:W-:Y:S02]  /*0b90*/  @P3 IMAD R0, R20, R15, R3 ;  /* 0x0000000f14003224 */ /* 0x000fe400078e0203 */
[----:B0-----:R-:W-:-:S02]  /*0ba0*/  IMAD R3, R8, R23, R24 ;  /* 0x0000001708037224 */ /* 0x001fc400078e0218 */
[----:B------:R-:W-:Y:S02]  /*0bb0*/  IMAD R101, R13, R101, R0 ;  /* 0x000000650d657224 */ /* 0x000fe400078e0200 */
[----:B------:R-:W-:Y:S02]  /*0bc0*/  IMAD R6, R3, R26, R6 ;  /* 0x0000001a03067224 */ /* 0x000fe400078e0206 */
[----:B------:R-:W-:-:S03]  /*0bd0*/  IMAD.MOV.U32 R0, RZ, RZ, 0x1 ;  /* 0x00000001ff007424 */ /* 0x000fc600078e00ff */
[----:B------:R-:W-:Y:S02]  /*0be0*/  SEL R100, R6, R101, !P3 ;  /* 0x0000006506647207 */ /* 0x000fe40005800000 */
[----:B------:R-:W-:-:S07]  /*0bf0*/  SEL R101, R101, R6, !P3 ;  /* 0x0000000665657207 */ /* 0x000fce0005800000 */
.L_x_4:
[----:B------:R-:W-:-:S08]  /*0c00*/  NOP ;  /* 0x0000000000007918 */ /* 0x000fd00000000000 */
[----:B------:R-:W0:Y:S02]  /*0c10*/  USETMAXREG.TRY_ALLOC.CTAPOOL UP0, 0xe8 ;  /* 0x000000e8000079c8 */ /* 0x000e240008000600 */
[----:B0-----:R-:W-:-:S13]  /*0c20*/  PLOP3.LUT P0, PT, PT, PT, UP0, 0x80, 0x0 ;  /* 0x000000000000781c */ /* 0x001fda0003f0f008 */
[----:B------:R-:W-:Y:S05]  /*0c30*/  @!P0 BRA `(.L_x_4) ;  /* 0xfffffffc00f08947 */ /* 0x000fea000383ffff */
[----:B------:R-:W-:Y:S01]  /*0c40*/  ULDC.64 UR4, c[0x0][0x598] ;  /* 0x0001660000047ab9 */ /* 0x000fe20000000a00 */
[----:B------:R-:W-:Y:S01]  /*0c50*/  ULDC.64 UR38, c[0x0][0x208] ;  /* 0x0000820000267ab9 */ /* 0x000fe20000000a00 */
[----:B------:R-:W-:-:S04]  /*0c60*/  ISETP.NE.U32.AND P0, PT, RZ, UR4, PT ;  /* 0x00000004ff007c0c */ /* 0x000fc8000bf05070 */
[----:B------:R-:W-:-:S13]  /*0c70*/  ISETP.NE.AND.EX P0, PT, RZ, UR5, PT, P0 ;  /* 0x00000005ff007c0c */ /* 0x000fda000bf05300 */
[----:B------:R-:W-:Y:S05]  /*0c80*/  @!P0 BRA `(.L_x_7) ;  /* 0x00000000001c8947 */ /* 0x000fea0003800000 */
[----:B------:R-:W0:Y:S02]  /*0c90*/  LDC.64 R6, c[0x0][0x598] ;  /* 0x00016600ff067b82 */ /* 0x000e240000000a00 */
[----:B0-----:R-:W2:Y:S02]  /*0ca0*/  LDG.E.64 R6, desc[UR38][R6.64] ;  /* 0x0000002606067981 */ /* 0x001ea4000c1e1b00 */
[----:B--2---:R-:W-:-:S04]  /*0cb0*/  ISETP.NE.U32.AND P0, PT, R6, RZ, PT ;  /* 0x000000ff0600720c */ /* 0x004fc80003f05070 */
[----:B------:R-:W-:-:S13]  /*0cc0*/  ISETP.NE.AND.EX P0, PT, R7, RZ, PT, P0 ;  /* 0x000000ff0700720c */ /* 0x000fda0003f05300 */
[----:B------:R-:W-:Y:S05]  /*0cd0*/  @!P0 BRA `(.L_x_7) ;  /* 0x0000000000088947 */ /* 0x000fea0003800000 */
[----:B------:R0:W5:Y:S01]  /*0ce0*/  LD.E R19, desc[UR38][R6.64] ;  /* 0x0000002606137980 */ /* 0x000162000c101900 */
[----:B------:R-:W-:Y:S05]  /*0cf0*/  BRA `(.L_x_8) ;  /* 0x0000000000247947 */ /* 0x000fea0003800000 */
.L_x_7:
[----:B------:R-:W-:Y:S02]  /*0d00*/  ULDC.64 UR4, c[0x0][0x588] ;  /* 0x0001620000047ab9 */ /* 0x000fe40000000a00 */
[----:B------:R-:W-:-:S04]  /*0d10*/  ISETP.NE.U32.AND P0, PT, RZ, UR4, PT ;  /* 0x00000004ff007c0c */ /* 0x000fc8000bf05070 */
[----:B------:R-:W-:-:S13]  /*0d20*/  ISETP.NE.AND.EX P0, PT, RZ, UR5, PT, P0 ;  /* 0x00000005ff007c0c */ /* 0x000fda000bf05300 */
[----:B------:R-:W-:Y:S05]  /*0d30*/  @!P0 BRA `(.L_x_9) ;  /* 0x00000000000c8947 */ /* 0x000fea0003800000 */
[----:B------:R-:W0:Y:S02]  /*0d40*/  LDC.64 R6, c[0x0][0x588] ;  /* 0x00016200ff067b82 */ /* 0x000e240000000a00 */
[----:B0-----:R1:W5:Y:S01]  /*0d50*/  LDG.E R19, desc[UR38][R6.64] ;  /* 0x0000002606137981 */ /* 0x001362000c1e1900 */
[----:B------:R-:W-:Y:S05]  /*0d60*/  BRA `(.L_x_8) ;  /* 0x0000000000087947 */ /* 0x000fea0003800000 */
.L_x_9:
[----:B------:R-:W-:Y:S02]  /*0d70*/  ULDC UR4, c[0x0][0x580] ;  /* 0x0001600000047ab9 */ /* 0x000fe40000000800 */
[----:B------:R-:W-:-:S07]  /*0d80*/  IMAD.U32 R19, RZ, RZ, UR4 ;  /* 0x00000004ff137e24 */ /* 0x000fce000f8e00ff */
.L_x_8:
[----:B------:R-:W-:Y:S02]  /*0d90*/  ULDC.64 UR4, c[0x0][0x5a0] ;  /* 0x0001680000047ab9 */ /* 0x000fe40000000a00 */
[----:B------:R-:W-:-:S04]  /*0da0*/  ISETP.NE.U32.AND P0, PT, RZ, UR4, PT ;  /* 0x00000004ff007c0c */ /* 0x000fc8000bf05070 */
[----:B------:R-:W-:-:S13]  /*0db0*/  ISETP.NE.AND.EX P0, PT, RZ, UR5, PT, P0 ;  /* 0x00000005ff007c0c */ /* 0x000fda000bf05300 */
[----:B------:R-:W-:Y:S05]  /*0dc0*/  @!P0 BRA `(.L_x_10) ;  /* 0x00000000001c8947 */ /* 0x000fea0003800000 */
[----:B01----:R-:W0:Y:S02]  /*0dd0*/  LDC.64 R6, c[0x0][0x5a0] ;  /* 0x00016800ff067b82 */ /* 0x003e240000000a00 */
[----:B0-----:R-:W2:Y:S02]  /*0de0*/  LDG.E.64 R6, desc[UR38][R6.64] ;  /* 0x0000002606067981 */ /* 0x001ea4000c1e1b00 */
[----:B--2---:R-:W-:-:S04]  /*0df0*/  ISETP.NE.U32.AND P0, PT, R6, RZ, PT ;  /* 0x000000ff0600720c */ /* 0x004fc80003f05070 */
[----:B------:R-:W-:-:S13]  /*0e00*/  ISETP.NE.AND.EX P0, PT, R7, RZ, PT, P0 ;  /* 0x000000ff0700720c */ /* 0x000fda0003f05300 */
[----:B------:R-:W-:Y:S05]  /*0e10*/  @!P0 BRA `(.L_x_10) ;  /* 0x0000000000088947 */ /* 0x000fea0003800000 */
[----:B------:R0:W5:Y:S01]  /*0e20*/  LD.E R88, desc[UR38][R6.64] ;  /* 0x0000002606587980 */ /* 0x000162000c101900 */
[----:B------:R-:W-:Y:S05]  /*0e30*/  BRA `(.L_x_11) ;  /* 0x0000000000247947 */ /* 0x000fea0003800000 */
.L_x_10:
[----:B------:R-:W-:Y:S02]  /*0e40*/  ULDC.64 UR4, c[0x0][0x590] ;  /* 0x0001640000047ab9 */ /* 0x000fe40000000a00 */
[----:B------:R-:W-:-:S04]  /*0e50*/  ISETP.NE.U32.AND P0, PT, RZ, UR4, PT ;  /* 0x00000004ff007c0c */ /* 0x000fc8000bf05070 */
[----:B------:R-:W-:-:S13]  /*0e60*/  ISETP.NE.AND.EX P0, PT, RZ, UR5, PT, P0 ;  /* 0x00000005ff007c0c */ /* 0x000fda000bf05300 */
[----:B------:R-:W-:Y:S05]  /*0e70*/  @!P0 BRA `(.L_x_12) ;  /* 0x00000000000c8947 */ /* 0x000fea0003800000 */
[----:B------:R-:W2:Y:S02]  /*0e80*/  LDC.64 R88, c[0x0][0x590] ;  /* 0x00016400ff587b82 */ /* 0x000ea40000000a00 */
[----:B--2---:R2:W5:Y:S01]  /*0e90*/  LDG.E R88, desc[UR38][R88.64] ;  /* 0x0000002658587981 */ /* 0x004562000c1e1900 */
[----:B------:R-:W-:Y:S05]  /*0ea0*/  BRA `(.L_x_11) ;  /* 0x0000000000087947 */ /* 0x000fea0003800000 */
.L_x_12:
[----:B------:R-:W-:Y:S02]  /*0eb0*/  ULDC UR4, c[0x0][0x584] ;  /* 0x0001610000047ab9 */ /* 0x000fe40000000800 */
[----:B------:R-:W-:-:S07]  /*0ec0*/  IMAD.U32 R88, RZ, RZ, UR4 ;  /* 0x00000004ff587e24 */ /* 0x000fce000f8e00ff */
.L_x_11:
[----:B------:R-:W-:-:S13]  /*0ed0*/  LOP3.LUT P0, RZ, R0, 0xff, RZ, 0xc0, !PT ;  /* 0x000000ff00ff7812 */ /* 0x000fda000780c0ff */
[----:B------:R-:W-:Y:S05]  /*0ee0*/  @!P0 EXIT ;  /* 0x000000000000894d */ /* 0x000fea0003800000 */
[----:B------:R-:W3:Y:S01]  /*0ef0*/  LDC R90, c[0x0][0x658] ;  /* 0x00019600ff5a7b82 */ /* 0x000ee20000000800 */
[----:B------:R-:W-:Y:S01]  /*0f00*/  LOP3.LUT R14, R14, 0x1, RZ, 0xc0, !PT ;  /* 0x000000010e0e7812 */ /* 0x000fe200078ec0ff */
[----:B------:R-:W-:Y:S01]  /*0f10*/  ULDC.64 UR6, c[0x0][0x288] ;  /* 0x0000a20000067ab9 */ /* 0x000fe20000000a00 */
[----:B------:R-:W-:Y:S01]  /*0f20*/  SHF.R.U32.HI R0, RZ, 0x2, R4 ;  /* 0x00000002ff007819 */ /* 0x000fe20000011604 */
[----:B------:R-:W-:Y:S01]  /*0f30*/  UIADD3 UR4, UR7, 0x3f, URZ ;  /* 0x0000003f07047890 */ /* 0x000fe2000fffe03f */
[----:B------:R-:W-:Y:S01]  /*0f40*/  SHF.R.U32.HI R5, RZ, 0x1, R5 ;  /* 0x00000001ff057819 */ /* 0x000fe20000011605 */
[----:B------:R-:W-:Y:S01]  /*0f50*/  IMAD.SHL.U32 R3, R14, 0x40, RZ ;  /* 0x000000400e037824 */ /* 0x000fe200078e00ff */
[----:B------:R-:W-:Y:S01]  /*0f60*/  LOP3.LUT R0, R0, 0x7, RZ, 0xc0, !PT ;  /* 0x0000000700007812 */ /* 0x000fe200078ec0ff */
[----:B------:R-:W4:Y:S01]  /*0f70*/  LDC.64 R92, c[0x0][0x5c8] ;  /* 0x00017200ff5c7b82 */ /* 0x000f220000000a00 */
[----:B------:R-:W-:Y:S01]  /*0f80*/  USHF.R.S32.HI UR5, URZ, 0x1f, UR4 ;  /* 0x0000001f3f057899 */ /* 0x000fe20008011404 */
[----:B------:R-:W-:Y:S01]  /*0f90*/  LOP3.LUT R5, R5, 0x30, RZ, 0xc0, !PT ;  /* 0x0000003005057812 */ /* 0x000fe200078ec0ff */
[----:B01----:R-:W-:Y:S01]  /*0fa0*/  IMAD.MOV.U32 R7, RZ, RZ, 0x1 ;  /* 0x00000001ff077424 */ /* 0x003fe200078e00ff */
[--C-:B------:R-:W-:Y:S01]  /*0fb0*/  LOP3.LUT R22, R3, 0x40, R0.reuse, 0xe2, !PT ;  /* 0x0000004003167812 */ /* 0x100fe200078ee200 */
[----:B------:R-:W-:Y:S01]  /*0fc0*/  ULEA.HI UR5, UR5, UR4, URZ, 0x6 ;  /* 0x0000000405057291 */ /* 0x000fe2000f8f303f */
[-C--:B------:R-:W-:Y:S01]  /*0fd0*/  IADD3 R3, RZ, -R5.reuse, -R0 ;  /* 0x80000005ff037210 */ /* 0x080fe20007ffe800 */
[----:B------:R-:W-:Y:S01]  /*0fe0*/  IMAD.U32 R6, RZ, RZ, UR6 ;  /* 0x00000006ff067e24 */ /* 0x000fe2000f8e00ff */
[----:B------:R-:W0:Y:S01]  /*0ff0*/  LDC R95, c[0x0][0x600] ;  /* 0x00018000ff5f7b82 */ /* 0x000e220000000800 */
[----:B------:R-:W-:Y:S01]  /*1000*/  LOP3.LUT R22, R22, R5, RZ, 0xfc, !PT ;  /* 0x0000000516167212 */ /* 0x000fe200078efcff */
[----:B------:R-:W-:Y:S01]  /*1010*/  IMAD.MOV.U32 R5, RZ, RZ, -0x1 ;  /* 0xffffffffff057424 */ /* 0x000fe200078e00ff */
[----:B------:R-:W-:Y:S01]  /*1020*/  USHF.R.S32.HI UR43, URZ, 0x6, UR5 ;  /* 0x000000063f2b7899 */ /* 0x000fe20008011405 */
[----:B--2---:R-:W-:Y:S01]  /*1030*/  LOP3.LUT R89, R4, 0x3, RZ, 0xc0, !PT ;  /* 0x0000000304597812 */ /* 0x004fe200078ec0ff */
[----:B------:R-:W-:Y:S01]  /*1040*/  IMAD R3, R14, -0x40, R3 ;  /* 0xffffffc00e037824 */ /* 0x000fe200078e0203 */
[----:B------:R-:W-:Y:S01]  /*1050*/  LOP3.LUT R94, R4, 0x80, RZ, 0xc0, !PT ;  /* 0x00000080045e7812 */ /* 0x000fe200078ec0ff */
[----:B------:R-:W-:Y:S01]  /*1060*/  UISETP.LT.AND UP0, UPT, UR43, 0x1, UPT ;  /* 0x000000012b00788c */ /* 0x000fe2000bf01270 */
[-C--:B---3--:R-:W-:Y:S01]  /*1070*/  SHF.L.U32 R5, R5, R90.reuse, RZ ;  /* 0x0000005a05057219 */ /* 0x088fe200000006ff */
[----:B------:R-:W-:Y:S01]  /*1080*/  ULDC UR4, c[0x0][0x284] ;  /* 0x0000a10000047ab9 */ /* 0x000fe20000000800 */
[----:B------:R-:W-:Y:S01]  /*1090*/  IMAD R89, R89, -0x2, R6 ;  /* 0xfffffffe59597824 */ /* 0x000fe200078e0206 */
[----:B------:R-:W-:Y:S01]  /*10a0*/  USEL UR44, UR43, 0x1, UP0 ;  /* 0x000000012b2c7887 */ /* 0x000fe20008000000 */
[----:B------:R-:W-:Y:S01]  /*10b0*/  SHF.L.U32 R90, R7, R90, RZ ;  /* 0x0000005a075a7219 */ /* 0x000fe200000006ff */
[----:B------:R-:W-:Y:S01]  /*10c0*/  VIADD R97, R3, UR4 ;  /* 0x0000000403617c36 */ /* 0x000fe20008000000 */
[----:B------:R-:W-:Y:S01]  /*10d0*/  LOP3.LUT R98, R18, 0x1, RZ, 0xfc, !PT ;  /* 0x0000000112627812 */ /* 0x000fe200078efcff */
[----:B------:R-:W-:Y:S01]  /*10e0*/  IMAD.MOV.U32 R23, RZ, RZ, RZ ;  /* 0x000000ffff177224 */ /* 0x000fe200078e00ff */
[C---:B----4-:R-:W-:Y:S01]  /*10f0*/  SHF.L.U64.HI R91, R92.reuse, 0x3, R93 ;  /* 0x000000035c5b7819 */ /* 0x050fe2000001025d */
[----:B------:R-:W-:Y:S01]  /*1100*/  IMAD.SHL.U32 R92, R92, 0x8, RZ ;  /* 0x000000085c5c7824 */ /* 0x000fe200078e00ff */
[----:B------:R-:W-:Y:S01]  /*1110*/  SHF.R.U32.HI R94, RZ, 0x7, R94 ;  /* 0x00000007ff5e7819 */ /* 0x000fe2000001165e */
[----:B------:R-:W-:Y:S01]  /*1120*/  IMAD.SHL.U32 R93, R4, 0x2, RZ ;  /* 0x00000002045d7824 */ /* 0x000fe200078e00ff */
[----:B------:R-:W-:Y:S01]  /*1130*/  LOP3.LUT R96, RZ, R5, RZ, 0x33, !PT ;  /* 0x00000005ff607212 */ /* 0x000fe200078e33ff */
[----:B------:R-:W-:Y:S01]  /*1140*/  UIADD3 UR44, UR43, -UR44, URZ ;  /* 0x8000002c2b2c7290 */ /* 0x000fe2000fffe03f */
[----:B------:R-:W-:Y:S01]  /*1150*/  UMOV UR40, URZ ;  /* 0x0000003f00287c82 */ /* 0x000fe20008000000 */
[----:B0-----:R-:W-:Y:S01]  /*1160*/  VIADD R95, R95, 0xffffffff ;  /* 0xffffffff5f5f7836 */ /* 0x001fe20000000000 */
[----:B------:R-:W-:-:S09]  /*1170*/  UMOV UR41, URZ ;  /* 0x0000003f00297c82 */ /* 0x000fd20008000000 */
.L_x_158:
[----:B0-----:R-:W0:Y:S01]  /*1180*/  SHFL.IDX PT, R0, R94, RZ, 0x1f ;  /* 0x00001fff5e007589 */ /* 0x001e2200000e0000 */
[----:B-1----:R-:W1:Y:S01]  /*1190*/  S2UR UR7, SR_CgaCtaId ;  /* 0x00000000000779c3 */ /* 0x002e620000008800 */
[----:B------:R-:W-:Y:S01]  /*11a0*/  UMOV UR6, 0x400 ;  /* 0x0000040000067882 */ /* 0x000fe20000000000 */
[----:B0-----:R-:W-:Y:S01]  /*11b0*/  R2UR UR4, R0 ;  /* 0x00000000000472ca */ /* 0x001fe200000e0000 */
[----:B-1----:R-:W-:-:S12]  /*11c0*/  ULEA UR46, UR7, UR6, 0x18 ;  /* 0x00000006072e7291 */ /* 0x002fd8000f8ec03f */
[----:B------:R-:W-:-:S04]  /*11d0*/  ULEA.HI UR5, UR4, UR4, URZ, 0x1 ;  /* 0x0000000404057291 */ /* 0x000fc8000f8f083f */
[----:B------:R-:W-:-:S04]  /*11e0*/  ULOP3.LUT UR5, UR5, 0x7fffe, URZ, 0xc0, !UPT ;  /* 0x0007fffe05057892 */ /* 0x000fc8000f8ec03f */
[----:B------:R-:W-:-:S03]  /*11f0*/  UIADD3 UR5, UR4, -UR5, URZ ;  /* 0x8000000504057290 */ /* 0x000fc6000fffe03f */
[----:B------:R-:W-:Y:S01]  /*1200*/  ULDC UR4, c[0x0][0x28c] ;  /* 0x0000a30000047ab9 */ /* 0x000fe20000000800 */
[----:B------:R-:W-:Y:S01]  /*1210*/  ULEA UR5, UR5, UR46, 0xd ;  /* 0x0000002e05057291 */ /* 0x000fe2000f8e683f */
[----:B------:R-:W-:-:S03]  /*1220*/  ISETP.LT.AND P0, PT, RZ, UR4, PT ;  /* 0x00000004ff007c0c */ /* 0x000fc6000bf01270 */
[----:B------:R-:W-:-:S04]  /*1230*/  UIADD3 UR5, UR5, 0x100, URZ ;  /* 0x0000010005057890 */ /* 0x000fc8000fffe03f */
[----:B------:R-:W-:-:S04]  /*1240*/  USHF.R.U32.HI UR5, URZ, 0x4, UR5 ;  /* 0x000000043f057899 */ /* 0x000fc80008011605 */
[----:B------:R-:W-:-:S04]  /*1250*/  ULOP3.LUT UR5, UR5, 0x3fff, URZ, 0xc0, !UPT ;  /* 0x00003fff05057892 */ /* 0x000fc8000f8ec03f */
[----:B------:R-:W-:Y:S01]  /*1260*/  ULOP3.LUT UR45, UR5, 0x10000, URZ, 0xfc, !UPT ;  /* 0x00010000052d7892 */ /* 0x000fe2000f8efc3f */
[----:B--2345:R-:W-:Y:S11]  /*1270*/  @P0 BRA `(.L_x_13) ;  /* 0x0000000000400947 */ /* 0x03cff60003800000 */
[----:B------:R-:W-:Y:S01]  /*1280*/  MOV R0, 0x0 ;  /* 0x0000000000007802 */ /* 0x000fe20000000f00 */
[----:B------:R-:W-:Y:S01]  /*1290*/  ULDC.64 UR4, c[0x4][0x68] ;  /* 0x01001a0000047ab9 */ /* 0x000fe20000000a00 */
[----:B------:R-:W-:Y:S01]  /*12a0*/  ULDC.64 UR6, c[0x4][0x8] ;  /* 0x0100020000067ab9 */ /* 0x000fe20000000a00 */
[----:B------:R-:W-:Y:S01]  /*12b0*/  IMAD.U32 R4, RZ, RZ, UR4 ;  /* 0x00000004ff047e24 */ /* 0x000fe2000f8e00ff */
[----:B------:R0:W1:Y:S01]  /*12c0*/  LDC.64 R14, c[0x4][R0] ;  /* 0x01000000000e7b82 */ /* 0x0000620000000a00 */
[----:B------:R-:W-:Y:S01]  /*12d0*/  IMAD.U32 R5, RZ, RZ, UR5 ;  /* 0x00000005ff057e24 */ /* 0x000fe2000f8e00ff */
[----:B------:R-:W-:Y:S01]  /*12e0*/  ULDC.64 UR4, c[0x4][0x70] ;  /* 0x01001c0000047ab9 */ /* 0x000fe20000000a00 */
[----:B------:R-:W-:Y:S02]  /*12f0*/  IMAD.U32 R10, RZ, RZ, UR6 ;  /* 0x00000006ff0a7e24 */ /* 0x000fe4000f8e00ff */
[----:B------:R-:W-:Y:S02]  /*1300*/  IMAD.U32 R6, RZ, RZ, UR4 ;  /* 0x00000004ff067e24 */ /* 0x000fe4000f8e00ff */
[----:B------:R-:W-:-:S02]  /*1310*/  IMAD.U32 R7, RZ, RZ, UR5 ;  /* 0x00000005ff077e24 */ /* 0x000fc4000f8e00ff */
[----:B------:R-:W-:Y:S02]  /*1320*/  IMAD.U32 R11, RZ, RZ, UR7 ;  /* 0x00000007ff0b7e24 */ /* 0x000fe4000f8e00ff */
[----:B------:R-:W-:Y:S02]  /*1330*/  IMAD.MOV.U32 R8, RZ, RZ, 0x1e1 ;  /* 0x000001e1ff087424 */ /* 0x000fe400078e00ff */
[----:B------:R-:W-:Y:S02]  /*1340*/  IMAD.MOV.U32 R12, RZ, RZ, 0x1 ;  /* 0x00000001ff0c7424 */ /* 0x000fe400078e00ff */
[----:B0-----:R-:W-:-:S07]  /*1350*/  IMAD.MOV.U32 R13, RZ, RZ, RZ ;  /* 0x000000ffff0d7224 */ /* 0x001fce00078e00ff */
[----:B------:R-:W-:-:S07]  /*1360*/  LEPC R20, `(.L_x_13) ;  /* 0x000000001014794e */ /* 0x000fce0000000000 */
[----:B-1---5:R-:W-:Y:S05]  /*1370*/  CALL.ABS.NOINC R14 ;  /* 0x000000000e007343 */ /* 0x022fea0003c00000 */
.L_x_13:
[----:B------:R-:W-:-:S13]  /*1380*/  ISETP.NE.AND P0, PT, R98, 0x3, PT ;  /* 0x000000036200780c */ /* 0x000fda0003f05270 */
[----:B------:R-:W-:Y:S05]  /*1390*/  @!P0 BRA `(.L_x_14) ;  /* 0x0000000000048947 */ /* 0x000fea0003800000 */
[----:B------:R-:W-:Y:S01]  /*13a0*/  BPT.TRAP 0x1 ;  /* 0x000000040000795c */ /* 0x000fe20000300000 */
.L_x_14:
[----:B------:R-:W-:Y:S02]  /*13b0*/  IMAD.U32 R3, RZ, RZ, UR41 ;  /* 0x00000029ff037e24 */ /* 0x000fe4000f8e00ff */
[----:B------:R-:W-:-:S03]  /*13c0*/  IMAD.U32 R0, RZ, RZ, UR40 ;  /* 0x00000028ff007e24 */ /* 0x000fc6000f8e00ff */
[----:B------:R-:W-:Y:S02]  /*13d0*/  LEA R3, R3, UR46, 0x3 ;  /* 0x0000002e03037c11 */ /* 0x000fe4000f8e18ff */
[----:B------:R-:W-:-:S04]  /*13e0*/  SHF.L.U32 R0, R0, 0x1f, RZ ;  /* 0x0000001f00007819 */ /* 0x000fc800000006ff */
[----:B------:R0:W1:Y:S01]  /*13f0*/  SYNCS.PHASECHK.TRANS64.TRYWAIT P1, [R3+URZ], R0 ;  /* 0x00000000030075a7 */ /* 0x000062000802017f */
[----:B------:R-:W-:Y:S05]  /*1400*/  @!P0 BRA `(.L_x_15) ;  /* 0x0000000000048947 */ /* 0x000fea0003800000 */
[----:B------:R-:W-:Y:S01]  /*1410*/  BPT.TRAP 0x1 ;  /* 0x000000040000795c */ /* 0x000fe20000300000 */
.L_x_15:
[----:B------:R-:W-:-:S05]  /*1420*/  IMAD.U32 R4, RZ, RZ, UR44 ;  /* 0x0000002cff047e24 */ /* 0x000fca000f8e00ff */
[----:B------:R-:W-:Y:S01]  /*1430*/  ISETP.GE.AND P2, PT, R4, 0x1, PT ;  /* 0x000000010400780c */ /* 0x000fe20003f46270 */
[----:B-1----:R-:W-:-:S12]  /*1440*/  @P1 BRA `(.L_x_16) ;  /* 0x0000000000081947 */ /* 0x002fd80003800000 */
[----:B------:R-:W1:Y:S02]  /*1450*/  SYNCS.PHASECHK.TRANS64.TRYWAIT P1, [R3+URZ], R0 ;  /* 0x00000000030075a7 */ /* 0x000e64000802017f */
[----:B-1----:R-:W-:Y:S05]  /*1460*/  @!P1 BRA `(.L_x_17) ;  /* 0x0000006400349947 */ /* 0x002fea0003800000 */
.L_x_16:
[----:B------:R-:W-:Y:S05]  /*1470*/  WARPSYNC.ALL ;  /* 0x0000000000007948 */ /* 0x000fea0003800000 */
[----:B------:R-:W-:Y:S01]  /*1480*/  UIADD3 UR4, UR46, 0x8100, URZ ;  /* 0x000081002e047890 */ /* 0x000fe2000fffe03f */
[----:B------:R-:W-:Y:S01]  /*1490*/  WARPGROUP.ARRIVE ;  /* 0x00000000000079c5 */ /* 0x000fe20000000000 */
[----:B------:R-:W-:Y:S02]  /*14a0*/  ULEA UR5, UR41, UR45, 0xa ;  /* 0x0000002d29057291 */ /* 0x000fe4000f8e503f */
[----:B------:R-:W-:Y:S01]  /*14b0*/  USHF.R.U32.HI UR4, URZ, 0x4, UR4 ;  /* 0x000000043f047899 */ /* 0x000fe20008011604 */
[----:B------:R-:W-:Y:S01]  /*14c0*/  UMOV UR9, 0x40000040 ;  /* 0x4000004000097882 */ /* 0x000fe20000000000 */
[----:B------:R-:W-:-:S02]  /*14d0*/  UMOV UR11, 0x40000040 ;  /* 0x40000040000b7882 */ /* 0x000fc40000000000 */
[----:B------:R-:W-:Y:S01]  /*14e0*/  ULOP3.LUT UR4, UR4, 0x3fff, URZ, 0xc0, !UPT ;  /* 0x00003fff04047892 */ /* 0x000fe2000f8ec03f */
[----:B------:R-:W-:-:S03]  /*14f0*/  UMOV UR8, UR5 ;  /* 0x0000000500087c82 */ /* 0x000fc60008000000 */
[----:B------:R-:W-:-:S04]  /*1500*/  ULOP3.LUT UR4, UR4, 0x10000, URZ, 0xfc, !UPT ;  /* 0x0001000004047892 */ /* 0x000fc8000f8efc3f */
[----:B------:R-:W-:-:S07]  /*1510*/  ULEA UR6, UR41, UR4, 0xa ;  /* 0x0000000429067291 */ /* 0x000fce000f8e503f */
[----:B------:R-:W-:Y:S02]  /*1520*/  UMOV UR10, UR6 ;  /* 0x00000006000a7c82 */ /* 0x000fe40008000000 */
[----:B------:R-:W-:Y:S01]  /*1530*/  HGMMA.64x128x16.F32 R24, gdesc[UR8], RZ, !UPT, gsb0 ;  /* 0x01e00000081879f0 */ /* 0x000fe2000c0008ff */
[----:B------:R-:W-:Y:S02]  /*1540*/  UIADD3 UR8, UR5, 0x2, URZ ;  /* 0x0000000205087890 */ /* 0x000fe4000fffe03f */
[----:B------:R-:W-:Y:S01]  /*1550*/  UIADD3 UR10, UR6, 0x2, URZ ;  /* 0x00000002060a7890 */ /* 0x000fe2000fffe03f */
[----:B------:R-:W-:Y:S01]  /*1560*/  UMOV UR9, 0x40000040 ;  /* 0x4000004000097882 */ /* 0x000fe20000000000 */
[----:B------:R-:W-:Y:S01]  /*1570*/  UMOV UR11, 0x40000040 ;  /* 0x40000040000b7882 */ /* 0x000fe20000000000 */
[----:B------:R-:W-:Y:S02]  /*1580*/  WARPGROUP.DEPBAR.LE gsb0, 0x0 ;  /* 0x00008000000079c5 */ /* 0x000fe40000010000 */
[----:B------:R-:W-:-:S06]  /*1590*/  WARPGROUP.ARRIVE ;  /* 0x00000000000079c5 */ /* 0x000fcc0000000000 */
[----:B------:R-:W-:Y:S01]  /*15a0*/  HGMMA.64x128x16.F32 R24, gdesc[UR8], R24, gsb0 ;  /* 0x01e00000081879f0 */ /* 0x000fe20008000818 */
        /* <DEDUP_REMOVED lines=13> */
[----:B------:R-:W-:Y:S03]  /*1680*/  HGMMA.64x128x16.F32 R24, gdesc[UR8], R24, gsb0 ;  /* 0x01e00000081879f0 */ /* 0x000fe60008000818 */
[----:B------:R-:W-:Y:S02]  /*1690*/  WARPGROUP.DEPBAR.LE gsb0, 0x0 ;  /* 0x00008000000079c5 */ /* 0x000fe40000010000 */
[----:B------:R-:W-:Y:S05]  /*16a0*/  @!P2 BRA `(.L_x_18) ;  /* 0x00000004001ca947 */ /* 0x000fea0003800000 */
[----:B------:R-:W-:Y:S01]  /*16b0*/  UIADD3 UR5, UR41, 0x1, URZ ;  /* 0x0000000129057890 */ /* 0x000fe2000fffe03f */
[----:B01----:R-:W-:-:S03]  /*16c0*/  IMAD.U32 R0, RZ, RZ, UR44 ;  /* 0x0000002cff007e24 */ /* 0x003fc6000f8e00ff */
[----:B------:R-:W-:-:S04]  /*16d0*/  UISETP.NE.AND UP0, UPT, UR5, 0x2, UPT ;  /* 0x000000020500788c */ /* 0x000fc8000bf05270 */
[----:B------:R-:W-:Y:S02]  /*16e0*/  USEL UR6, URZ, 0x1, UP0 ;  /* 0x000000013f067887 */ /* 0x000fe40008000000 */
[----:B------:R-:W-:Y:S02]  /*16f0*/  USEL UR5, UR5, URZ, UP0 ;  /* 0x0000003f05057287 */ /* 0x000fe40008000000 */
[----:B------:R-:W-:-:S06]  /*1700*/  ULOP3.LUT UR6, UR40, UR6, URZ, 0x3c, !UPT ;  /* 0x0000000628067292 */ /* 0x000fcc000f8e3c3f */
[----:B------:R-:W-:Y:S01]  /*1710*/  IMAD.U32 R5, RZ, RZ, UR6 ;  /* 0x00000006ff057e24 */ /* 0x000fe2000f8e00ff */
[----:B------:R-:W-:-:S06]  /*1720*/  UMOV UR6, UR41 ;  /* 0x0000002900067c82 */ /* 0x000fcc0008000000 */
.L_x_25:
[----:B01----:R-:W-:Y:S05]  /*1730*/  @!P0 BRA `(.L_x_19) ;  /* 0x0000000000048947 */ /* 0x003fea0003800000 */
[----:B------:R-:W-:Y:S01]  /*1740*/  BPT.TRAP 0x1 ;  /* 0x000000040000795c */ /* 0x000fe20000300000 */
.L_x_19:
[----:B------:R-:W0:Y:S01]  /*1750*/  S2UR UR8, SR_CgaCtaId ;  /* 0x00000000000879c3 */ /* 0x000e220000008800 */
[----:B------:R-:W-:Y:S01]  /*1760*/  UMOV UR7, 0x400 ;  /* 0x0000040000077882 */ /* 0x000fe20000000000 */
[----:B------:R-:W-:Y:S01]  /*1770*/  SHF.L.U32 R3, R5, 0x1f, RZ ;  /* 0x0000001f05037819 */ /* 0x000fe200000006ff */
[----:B0-----:R-:W-:-:S04]  /*1780*/  ULEA UR13, UR8, UR7, 0x18 ;  /* 0x00000007080d7291 */ /* 0x001fc8000f8ec03f */
[----:B------:R-:W-:-:S09]  /*1790*/  ULEA UR7, UR5, UR13, 0x3 ;  /* 0x0000000d05077291 */ /* 0x000fd2000f8e183f */
[----:B------:R0:W1:Y:S01]  /*17a0*/  SYNCS.PHASECHK.TRANS64.TRYWAIT P1, [UR7], R3 ;  /* 0x00000003ff0075a7 */ /* 0x0000620008020147 */
[----:B------:R-:W-:Y:S05]  /*17b0*/  @!P0 BRA `(.L_x_20) ;  /* 0x0000000000048947 */ /* 0x000fea0003800000 */
[----:B------:R-:W-:Y:S01]  /*17c0*/  BPT.TRAP 0x1 ;  /* 0x000000040000795c */ /* 0x000fe20000300000 */
.L_x_20:
[----:B-1----:R-:W-:Y:S05]  /*17d0*/  @P1 BRA `(.L_x_21) ;  /* 0x0000000000081947 */ /* 0x002fea0003800000 */
[----:B------:R-:W1:Y:S02]  /*17e0*/  SYNCS.PHASECHK.TRANS64.TRYWAIT P1, [UR7], R3 ;  /* 0x00000003ff0075a7 */ /* 0x000e640008020147 */
[----:B-1----:R-:W-:Y:S05]  /*17f0*/  @!P1 BRA `(.L_x_22) ;  /* 0x0000006000649947 */ /* 0x002fea0003800000 */
.L_x_21:
[----:B------:R-:W-:Y:S01]  /*1800*/  ULEA UR7, UR5, UR45, 0xa ;  /* 0x0000002d05077291 */ /* 0x000fe2000f8e503f */
[----:B------:R-:W-:Y:S01]  /*1810*/  WARPGROUP.ARRIVE ;  /* 0x00000000000079c5 */ /* 0x000fe20000000000 */
[----:B------:R-:W-:Y:S01]  /*1820*/  ULEA UR12, UR5, UR4, 0xa ;  /* 0x00000004050c7291 */ /* 0x000fe2000f8e503f */
[----:B------:R-:W-:Y:S01]  /*1830*/  UMOV UR9, 0x40000040 ;  /* 0x4000004000097882 */ /* 0x000fe20000000000 */
[----:B------:R-:W-:-:S03]  /*1840*/  UMOV UR11, 0x40000040 ;  /* 0x40000040000b7882 */ /* 0x000fc60000000000 */
[----:B------:R-:W-:Y:S02]  /*1850*/  UMOV UR8, UR7 ;  /* 0x0000000700087c82 */ /* 0x000fe40008000000 */
[----:B------:R-:W-:Y:S02]  /*1860*/  UMOV UR10, UR12 ;  /* 0x0000000c000a7c82 */ /* 0x000fe40008000000 */
[----:B------:R-:W-:Y:S01]  /*1870*/  HGMMA.64x128x16.F32 R24, gdesc[UR8], R24, gsb0 ;  /* 0x01e00000081879f0 */ /* 0x000fe20008000818 */
[----:B------:R-:W-:Y:S02]  /*1880*/  UIADD3 UR8, UR7, 0x2, URZ ;  /* 0x0000000207087890 */ /* 0x000fe4000fffe03f */
[----:B------:R-:W-:Y:S01]  /*1890*/  UIADD3 UR10, UR12, 0x2, URZ ;  /* 0x000000020c0a7890 */ /* 0x000fe2000fffe03f */
[----:B------:R-:W-:Y:S01]  /*18a0*/  UMOV UR9, 0x40000040 ;  /* 0x4000004000097882 */ /* 0x000fe20000000000 */
[----:B------:R-:W-:Y:S01]  /*18b0*/  UMOV UR11, 0x40000040 ;  /* 0x40000040000b7882 */ /* 0x000fe20000000000 */
[----:B------:R-:W-:-:S02]  /*18c0*/  WARPGROUP.DEPBAR.LE gsb0, 0x0 ;  /* 0x00008000000079c5 */ /* 0x000fc40000010000 */
        /* <DEDUP_REMOVED lines=18> */
[----:B------:R-:W-:Y:S01]  /*19f0*/  BPT.TRAP 0x1 ;  /* 0x000000040000795c */ /* 0x000fe20000300000 */
.L_x_23:
[----:B------:R-:W-:Y:S01]  /*1a00*/  ULEA UR7, UR6, UR13, 0x3 ;  /* 0x0000000d06077291 */ /* 0x000fe2000f8e183f */
[----:B------:R-:W-:-:S03]  /*1a10*/  ISETP.GT.U32.AND P1, PT, R18, 0x1, PT ;  /* 0x000000011200780c */ /* 0x000fc60003f24070 */
[----:B------:R-:W-:-:S04]  /*1a20*/  UIADD3 UR7, UR7, 0x10, URZ ;  /* 0x0000001007077890 */ /* 0x000fc8000fffe03f */
[----:B------:R-:W-:-:S09]  /*1a30*/  UPRMT UR7, URZ, 0x654, UR7 ;  /* 0x000006543f077896 */ /* 0x000fd20008000007 */
[----:B------:R-:W-:Y:S01]  /*1a40*/  SYNCS.ARRIVE.TRANS64.RED.A1T0 RZ, [UR7], RZ ;  /* 0x000000ffffff79a7 */ /* 0x000fe20008100407 */
[----:B------:R-:W-:Y:S05]  /*1a50*/  @P1 BRA `(.L_x_24) ;  /* 0x0000000000041947 */ /* 0x000fea0003800000 */
[----:B------:R-:W-:Y:S01]  /*1a60*/  BPT.TRAP 0x1 ;  /* 0x000000040000795c */ /* 0x000fe20000300000 */
.L_x_24:
[----:B------:R-:W-:Y:S01]  /*1a70*/  UIADD3 UR5, UR5, 0x1, URZ ;  /* 0x0000000105057890 */ /* 0x000fe2000fffe03f */
[C---:B------:R-:W-:Y:S01]  /*1a80*/  ISETP.GT.AND P1, PT, R0.reuse, 0x1, PT ;  /* 0x000000010000780c */ /* 0x040fe20003f24270 */
[----:B------:R-:W-:Y:S01]  /*1a90*/  UIADD3 UR6, UR6, 0x1, URZ ;  /* 0x0000000106067890 */ /* 0x000fe2000fffe03f */
[----:B------:R-:W-:Y:S01]  /*1aa0*/  VIADD R0, R0, 0xffffffff ;  /* 0xffffffff00007836 */ /* 0x000fe20000000000 */
[----:B------:R-:W-:Y:S02]  /*1ab0*/  UISETP.NE.AND UP0, UPT, UR5, 0x2, UPT ;  /* 0x000000020500788c */ /* 0x000fe4000bf05270 */
[----:B------:R-:W-:Y:S02]  /*1ac0*/  UISETP.NE.AND UP1, UPT, UR6, 0x2, UPT ;  /* 0x000000020600788c */ /* 0x000fe4000bf25270 */
[----:B------:R-:W-:Y:S02]  /*1ad0*/  USEL UR7, URZ, 0x1, UP0 ;  /* 0x000000013f077887 */ /* 0x000fe40008000000 */
[----:B------:R-:W-:-:S02]  /*1ae0*/  USEL UR5, UR5, URZ, UP0 ;  /* 0x0000003f05057287 */ /* 0x000fc40008000000 */
[----:B------:R-:W-:Y:S02]  /*1af0*/  USEL UR6, UR6, URZ, UP1 ;  /* 0x0000003f06067287 */ /* 0x000fe40008800000 */
[----:B------:R-:W-:Y:S01]  /*1b00*/  LOP3.LUT R5, R5, UR7, RZ, 0x3c, !PT ;  /* 0x0000000705057c12 */ /* 0x000fe2000f8e3cff */
[----:B------:R-:W-:Y:S09]  /*1b10*/  @P1 BRA `(.L_x_25) ;  /* 0xfffffffc00041947 */ /* 0x000ff2000383ffff */
.L_x_18:
[----:B01----:R-:W0:Y:S02]  /*1b20*/  LDC R0, c[0x0][0x28c] ;  /* 0x0000a300ff007b82 */ /* 0x003e240000000800 */
[----:B0-----:R-:W-:-:S13]  /*1b30*/  ISETP.GE.AND P1, PT, R0, 0x1, PT ;  /* 0x000000010000780c */ /* 0x001fda0003f26270 */
[----:B------:R-:W-:Y:S05]  /*1b40*/  @!P1 BRA `(.L_x_26) ;  /* 0x0000000000389947 */ /* 0x000fea0003800000 */
[----:B------:R-:W-:Y:S05]  /*1b50*/  @!P0 BRA `(.L_x_27) ;  /* 0x0000000000048947 */ /* 0x000fea0003800000 */
[----:B------:R-:W-:Y:S01]  /*1b60*/  BPT.TRAP 0x1 ;  /* 0x000000040000795c */ /* 0x000fe20000300000 */
.L_x_27:
[----:B------:R-:W0:Y:S01]  /*1b70*/  S2UR UR6, SR_CgaCtaId ;  /* 0x00000000000679c3 */ /* 0x000e220000008800 */
[----:B------:R-:W-:Y:S01]  /*1b80*/  UIADD3 UR4, UR44, UR41, URZ ;  /* 0x000000292c047290 */ /* 0x000fe2000fffe03f */
[----:B------:R-:W-:Y:S01]  /*1b90*/  ISETP.GT.U32.AND P0, PT, R18, 0x1, PT ;  /* 0x000000011200780c */ /* 0x000fe20003f04070 */
[----:B------:R-:W-:Y:S02]  /*1ba0*/  UMOV UR5, 0x400 ;  /* 0x0000040000057882 */ /* 0x000fe40000000000 */
[----:B------:R-:W-:-:S04]  /*1bb0*/  USHF.L.U32 UR4, UR4, 0x3, URZ ;  /* 0x0000000304047899 */ /* 0x000fc8000800063f */
[----:B------:R-:W-:Y:S02]  /*1bc0*/  ULOP3.LUT UR4, UR4, 0x8, URZ, 0xc0, !UPT ;  /* 0x0000000804047892 */ /* 0x000fe4000f8ec03f */
[----:B0-----:R-:W-:-:S04]  /*1bd0*/  ULEA UR5, UR6, UR5, 0x18 ;  /* 0x0000000506057291 */ /* 0x001fc8000f8ec03f */
[----:B------:R-:W-:-:S04]  /*1be0*/  UIADD3 UR4, UR5, 0x10, UR4 ;  /* 0x0000001005047890 */ /* 0x000fc8000fffe004 */
[----:B------:R-:W-:-:S09]  /*1bf0*/  UPRMT UR4, URZ, 0x654, UR4 ;  /* 0x000006543f047896 */ /* 0x000fd20008000004 */
[----:B------:R-:W-:Y:S01]  /*1c00*/  SYNCS.ARRIVE.TRANS64.RED.A1T0 RZ, [UR4], RZ ;  /* 0x000000ffffff79a7 */ /* 0x000fe20008100404 */
[----:B------:R-:W-:Y:S05]  /*1c10*/  @P0 BRA `(.L_x_26) ;  /* 0x0000000000040947 */ /* 0x000fea0003800000 */
[----:B------:R-:W-:Y:S01]  /*1c20*/  BPT.TRAP 0x1 ;  /* 0x000000040000795c */ /* 0x000fe20000300000 */
.L_x_26:
[----:B------:R-:W-:Y:S01]  /*1c30*/  IMAD.SHL.U32 R6, R100, 0x80, RZ ;  /* 0x0000008064067824 */ /* 0x000fe200078e00ff */
[----:B------:R-:W-:Y:S01]  /*1c40*/  ULDC UR6, c[0x0][0x288] ;  /* 0x0000a20000067ab9 */ /* 0x000fe20000000800 */
[----:B------:R-:W-:Y:S01]  /*1c50*/  SHF.R.S32.HI R11, RZ, 0x1f, R99 ;  /* 0x0000001fff0b7819 */ /* 0x000fe20000011463 */
[C---:B------:R-:W-:Y:S01]  /*1c60*/  IMAD.SHL.U32 R10, R101.reuse, 0x80, RZ ;  /* 0x00000080650a7824 */ /* 0x040fe200078e00ff */
[----:B------:R-:W-:Y:S01]  /*1c70*/  ULDC.64 UR4, c[0x0][0x5d0] ;  /* 0x0001740000047ab9 */ /* 0x000fe20000000a00 */
[C---:B------:R-:W-:Y:S01]  /*1c80*/  LOP3.LUT R8, R6.reuse, 0x6, R93, 0xf8, !PT ;  /* 0x0000000606087812 */ /* 0x040fe200078ef85d */
[----:B------:R-:W-:Y:S01]  /*1c90*/  IMAD.WIDE R100, R101, 0x80, R22 ;  /* 0x0000008065647825 */ /* 0x000fe200078e0216 */
[----:B------:R-:W-:Y:S01]  /*1ca0*/  ISETP.GE.AND P0, PT, R6, UR6, PT ;  /* 0x0000000606007c0c */ /* 0x000fe2000bf06270 */
[----:B------:R-:W-:Y:S01]  /*1cb0*/  ULDC UR6, c[0x0][0x284] ;  /* 0x0000a10000067ab9 */ /* 0x000fe20000000800 */
[----:B------:R-:W-:Y:S01]  /*1cc0*/  SHF.R.S32.HI R9, RZ, 0x1f, R8 ;  /* 0x0000001fff097819 */ /* 0x000fe20000011408 */
[----:B------:R-:W-:Y:S01]  /*1cd0*/  IMAD R0, R11, UR4, RZ ;  /* 0x000000040b007c24 */ /* 0x000fe2000f8e02ff */
[----:B------:R-:W-:-:S03]  /*1ce0*/  ISETP.GE.OR P0, PT, R10, UR6, P0 ;  /* 0x000000060a007c0c */ /* 0x000fc60008706670 */
[C---:B------:R-:W-:Y:S02]  /*1cf0*/  IMAD R3, R99.reuse, UR5, R0 ;  /* 0x0000000563037c24 */ /* 0x040fe4000f8e0200 */
[----:B------:R-:W-:Y:S01]  /*1d00*/  IMAD.WIDE.U32 R4, R99, UR4, R8 ;  /* 0x0000000463047c25 */ /* 0x000fe2000f8e0008 */
[----:B------:R-:W-:-:S03]  /*1d10*/  ULDC.64 UR4, c[0x0][0x5c8] ;  /* 0x0001720000047ab9 */ /* 0x000fc60000000a00 */
[----:B------:R-:W-:Y:S02]  /*1d20*/  IMAD R7, R101, UR4, RZ ;  /* 0x0000000465077c24 */ /* 0x000fe4000f8e02ff */
[----:B------:R-:W-:Y:S02]  /*1d30*/  IMAD.IADD R5, R5, 0x1, R3 ;  /* 0x0000000105057824 */ /* 0x000fe400078e0203 */
[C---:B------:R-:W-:Y:S02]  /*1d40*/  IMAD R7, R100.reuse, UR5, R7 ;  /* 0x0000000564077c24 */ /* 0x040fe4000f8e0207 */
[----:B------:R-:W-:-:S04]  /*1d50*/  IMAD.WIDE.U32 R102, R100, UR4, R4 ;  /* 0x0000000464667c25 */ /* 0x000fc8000f8e0004 */
[----:B------:R-:W-:Y:S01]  /*1d60*/  IMAD.MOV.U32 R0, RZ, RZ, -0x1 ;  /* 0xffffffffff007424 */ /* 0x000fe200078e00ff */
[----:B------:R-:W-:Y:S06]  /*1d70*/  @P0 BRA `(.L_x_28) ;  /* 0x00000040001c0947 */ /* 0x000fec0003800000 */
[----:B-----5:R-:W-:Y:S01]  /*1d80*/  FSETP.NEU.AND P0, PT, R88, RZ, PT ;  /* 0x000000ff5800720b */ /* 0x020fe20003f0d000 */
[----:B------:R-:W-:Y:S01]  /*1d90*/  IMAD.IADD R4, R89, 0x1, -R6 ;  /* 0x0000000159047824 */ /* 0x000fe200078e0a06 */
[----:B------:R-:W-:Y:S01]  /*1da0*/  BSSY B0, `(.L_x_28) ;  /* 0x0000404000007945 */ /* 0x000fe20003800000 */
[----:B------:R-:W-:Y:S02]  /*1db0*/  IMAD.IADD R3, R97, 0x1, -R10 ;  /* 0x0000000161037824 */ /* 0x000fe400078e0a0a */
[----:B------:R-:W-:Y:S01]  /*1dc0*/  IMAD.IADD R113, R103, 0x1, R7 ;  /* 0x0000000167717824 */ /* 0x000fe200078e0207 */
[----:B------:R-:W-:-:S04]  /*1dd0*/  ISETP.GT.AND P2, PT, R4, RZ, PT ;  /* 0x000000ff0400720c */ /* 0x000fc80003f44270 */
[----:B------:R-:W-:-:S03]  /*1de0*/  ISETP.GT.AND P1, PT, R3, RZ, P2 ;  /* 0x000000ff0300720c */ /* 0x000fc60001724270 */
[----:B------:R-:W-:Y:S10]  /*1df0*/  @!P0 BRA `(.L_x_29) ;  /* 0x0000002c00288947 */ /* 0x000ff40003800000 */
[----:B------:R-:W0:Y:S01]  /*1e00*/  LDC.64 R106, c[0x0][0x5b8] ;  /* 0x00016e00ff6a7b82 */ /* 0x000e220000000a00 */
[----:B------:R-:W-:-:S07]  /*1e10*/  ULDC.64 UR4, c[0x0][0x5c0] ;  /* 0x0001700000047ab9 */ /* 0x000fce0000000a00 */
[----:B------:R-:W1:Y:S08]  /*1e20*/  LDC.64 R108, c[0x0][0x5b0] ;  /* 0x00016c00ff6c7b82 */ /* 0x000e700000000a00 */
[----:B------:R-:W2:Y:S01]  /*1e30*/  LDC.64 R110, c[0x0][0x5a8] ;  /* 0x00016a00ff6e7b82 */ /* 0x000ea20000000a00 */
[-C--:B0-----:R-:W-:Y:S02]  /*1e40*/  IMAD R6, R11, R106.reuse, RZ ;  /* 0x0000006a0b067224 */ /* 0x081fe400078e02ff */
[----:B------:R-:W-:-:S04]  /*1e50*/  IMAD.WIDE.U32 R104, R99, R106, R8 ;  /* 0x0000006a63687225 */ /* 0x000fc800078e0008 */
[----:B------:R-:W-:Y:S02]  /*1e60*/  IMAD R103, R99, R107, R6 ;  /* 0x0000006b63677224 */ /* 0x000fe400078e0206 */
[-C--:B-1----:R-:W-:Y:S02]  /*1e70*/  IMAD R5, R101, R108.reuse, RZ ;  /* 0x0000006c65057224 */ /* 0x082fe400078e02ff */
[----:B------:R-:W-:Y:S02]  /*1e80*/  IMAD.IADD R13, R105, 0x1, R103 ;  /* 0x00000001690d7824 */ /* 0x000fe400078e0267 */
[----:B------:R-:W-:Y:S02]  /*1e90*/  IMAD.MOV.U32 R12, RZ, RZ, R104 ;  /* 0x000000ffff0c7224 */ /* 0x000fe400078e0068 */
[C---:B------:R-:W-:Y:S02]  /*1ea0*/  IMAD R107, R100.reuse, R109, R5 ;  /* 0x0000006d646b7224 */ /* 0x040fe400078e0205 */
[----:B------:R-:W-:-:S04]  /*1eb0*/  IMAD.WIDE.U32 R6, R100, R108, R12 ;  /* 0x0000006c64067225 */ /* 0x000fc800078e000c */
[----:B------:R-:W-:Y:S01]  /*1ec0*/  IMAD.IADD R5, R7, 0x1, R107 ;  /* 0x0000000107057824 */ /* 0x000fe200078e026b */
[----:B--2---:R-:W-:-:S04]  /*1ed0*/  LEA R14, P0, R6, R110, 0x1 ;  /* 0x0000006e060e7211 */ /* 0x004fc800078008ff */
[----:B------:R-:W-:-:S05]  /*1ee0*/  LEA.HI.X R15, R6, R111, R5, 0x1, P0 ;  /* 0x0000006f060f7211 */ /* 0x000fca00000f0c05 */
[----:B------:R0:W2:Y:S01]  /*1ef0*/  @P1 LDG.E.LTC128B.U16 R5, desc[UR38][R14.64] ;  /* 0x000000260e051981 */ /* 0x0000a2000c1e1520 */
[----:B------:R-:W-:Y:S01]  /*1f00*/  LEA R10, P0, R102, UR4, 0x1 ;  /* 0x00000004660a7c11 */ /* 0x000fe2000f8008ff */
[----:B------:R-:W-:Y:S01]  /*1f10*/  IMAD.WIDE.U32 R6, R100, R108, R8 ;  /* 0x0000006c64067225 */ /* 0x000fe200078e0008 */
[----:B------:R-:W-:Y:S03]  /*1f20*/  BSSY B1, `(.L_x_30) ;  /* 0x0000012000017945 */ /* 0x000fe60003800000 */
[----:B------:R-:W-:Y:S02]  /*1f30*/  IMAD.IADD R7, R107, 0x1, R7 ;  /* 0x000000016b077824 */ /* 0x000fe400078e0207 */
[----:B------:R-:W-:Y:S01]  /*1f40*/  IMAD.WIDE.U32 R20, R99, R106, R6 ;  /* 0x0000006a63147225 */ /* 0x000fe200078e0006 */
[----:B0-----:R-:W-:-:S03]  /*1f50*/  SHF.L.U64.HI R15, R108, 0x3, R109 ;  /* 0x000000036c0f7819 */ /* 0x001fc6000001026d */
[----:B------:R-:W-:Y:S01]  /*1f60*/  IMAD.IADD R7, R103, 0x1, R21 ;  /* 0x0000000167077824 */ /* 0x000fe200078e0215 */
[----:B------:R-:W-:Y:S01]  /*1f70*/  LEA R6, P4, R20, R110, 0x1 ;  /* 0x0000006e14067211 */ /* 0x000fe200078808ff */
[----:B------:R-:W-:-:S03]  /*1f80*/  IMAD.SHL.U32 R14, R108, 0x8, RZ ;  /* 0x000000086c0e7824 */ /* 0x000fc600078e00ff */
[----:B------:R-:W-:Y:S01]  /*1f90*/  LEA.HI.X R7, R20, R111, R7, 0x1, P4 ;  /* 0x0000006f14077211 */ /* 0x000fe200020f0c07 */
[----:B--2---:R-:W-:-:S05]  /*1fa0*/  HADD2.F32 R11, -RZ, R5.H0_H0 ;  /* 0x20000005ff0b7230 */ /* 0x004fca0000004100 */
[----:B------:R-:W-:-:S04]  /*1fb0*/  FMUL R11, R11, R88 ;  /* 0x000000580b0b7220 */ /* 0x000fc80000400000 */
[----:B------:R-:W-:Y:S01]  /*1fc0*/  FFMA R24, R24, R19, R11 ;  /* 0x0000001318187223 */ /* 0x000fe2000000000b */
[----:B------:R-:W-:Y:S02]  /*1fd0*/  LEA.HI.X R11, R102, UR5, R113, 0x1, P0 ;  /* 0x00000005660b7c11 */ /* 0x000fe400080f0c71 */
[----:B------:R-:W-:Y:S02]  /*1fe0*/  ISETP.GT.AND P0, PT, R4, 0x1, PT ;  /* 0x000000010400780c */ /* 0x000fe40003f04270 */
[----:B------:R-:W-:Y:S02]  /*1ff0*/  F2FP.F16.F32.PACK_AB R24, RZ, R24 ;  /* 0x00000018ff18723e */ /* 0x000fe400000000ff */
[----:B------:R-:W-:-:S03]  /*2000*/  ISETP.GT.AND P3, PT, R3, RZ, P0 ;  /* 0x000000ff0300720c */ /* 0x000fc60000764270 */
[----:B------:R0:W-:Y:S10]  /*2010*/  @P1 STG.E.U16 desc[UR38][R10.64], R24 ;  /* 0x000000180a001986 */ /* 0x0001f4000c101526 */
[----:B------:R-:W-:Y:S05]  /*2020*/  @!P3 BRA `(.L_x_31) ;  /* 0x000000000004b947 */ /* 0x000fea0003800000 */
[----:B------:R1:W5:Y:S02]  /*2030*/  LDG.E.LTC128B.U16 R5, desc[UR38][R6.64+0x2] ;  /* 0x0000022606057981 */ /* 0x000364000c1e1520 */
.L_x_31:
[----:B------:R-:W-:Y:S05]  /*2040*/  BSYNC B1 ;  /* 0x0000000000017941 */ /* 0x000fea0003800000 */
.L_x_30:
[----:B-----5:R-:W-:Y:S01]  /*2050*/  HADD2.F32 R101, -RZ, R5.H0_H0 ;  /* 0x20000005ff657230 */ /* 0x020fe20000004100 */
[----:B------:R-:W-:Y:S01]  /*2060*/  ISETP.GT.AND P2, PT, R3, 0x8, P2 ;  /* 0x000000080300780c */ /* 0x000fe20001744270 */
[----:B------:R-:W-:Y:S01]  /*2070*/  IMAD.WIDE.U32 R20, R100, R108, R14 ;  /* 0x0000006c64147225 */ /* 0x000fe200078e000e */
[----:B0-----:R-:W-:-:S03]  /*2080*/  PRMT R24, R5, 0x7610, R24 ;  /* 0x0000761005187816 */ /* 0x001fc60000000018 */
[----:B------:R-:W-:Y:S01]  /*2090*/  FMUL R12, R101, R88 ;  /* 0x00000058650c7220 */ /* 0x000fe20000400000 */
[----:B------:R-:W-:Y:S01]  /*20a0*/  IMAD.IADD R107, R107, 0x1, R21 ;  /* 0x000000016b6b7824 */ /* 0x000fe200078e0215 */
[----:B------:R-:W-:Y:S02]  /*20b0*/  IADD3 R104, P1, R104, R20, RZ ;  /* 0x0000001468687210 */ /* 0x000fe40007f3e0ff */
[----:B------:R-:W-:-:S03]  /*20c0*/  FFMA R12, R25, R19, R12 ;  /* 0x00000013190c7223 */ /* 0x000fc6000000000c */
[----:B------:R-:W-:Y:S01]  /*20d0*/  IMAD.X R13, R107, 0x1, R13, P1 ;  /* 0x000000016b0d7824 */ /* 0x000fe200008e060d */
[C---:B------:R-:W-:Y:S02]  /*20e0*/  LEA R14, P1, R104.reuse, R110, 0x1 ;  /* 0x0000006e680e7211 */ /* 0x040fe400078208ff */
[----:B------:R-:W-:Y:S02]  /*20f0*/  F2FP.F16.F32.PACK_AB R12, RZ, R12 ;  /* 0x0000000cff0c723e */ /* 0x000fe400000000ff */
[----:B------:R-:W-:Y:S02]  /*2100*/  LEA.HI.X R15, R104, R111, R13, 0x1, P1 ;  /* 0x0000006f680f7211 */ /* 0x000fe400008f0c0d */
[----:B------:R-:W-:-:S05]  /*2110*/  PRMT R21, R12, 0x7610, R21 ;  /* 0x000076100c157816 */ /* 0x000fca0000000015 */
[----:B------:R0:W-:Y:S04]  /*2120*/  @P3 STG.E.U16 desc[UR38][R10.64+0x2], R21 ;  /* 0x000002150a003986 */ /* 0x0001e8000c101526 */
[----:B------:R-:W2:Y:S01]  /*2130*/  @P2 LDG.E.LTC128B.U16 R24, desc[UR38][R14.64] ;  /* 0x000000260e182981 */ /* 0x000ea2000c1e1520 */
[----:B------:R-:W-:Y:S01]  /*2140*/  IADD3 R20, P1, R8, R20, RZ ;  /* 0x0000001408147210 */ /* 0x000fe20007f3e0ff */
[----:B------:R-:W-:Y:S01]  /*2150*/  BSSY B1, `(.L_x_32) ;  /* 0x0000011000017945 */ /* 0x000fe20003800000 */
[C---:B------:R-:W-:Y:S02]  /*2160*/  SHF.L.U64.HI R13, R92.reuse, 0x1, R91 ;  /* 0x000000015c0d7819 */ /* 0x040fe4000001025b */
[----:B------:R-:W-:Y:S01]  /*2170*/  ISETP.GT.AND P0, PT, R3, 0x8, P0 ;  /* 0x000000080300780c */ /* 0x000fe20000704270 */
[----:B0-----:R-:W-:Y:S01]  /*2180*/  IMAD.X R21, R9, 0x1, R107, P1 ;  /* 0x0000000109157824 */ /* 0x001fe200008e066b */
[----:B------:R-:W-:Y:S01]  /*2190*/  LEA R12, P1, R92, R10, 0x1 ;  /* 0x0000000a5c0c7211 */ /* 0x000fe200078208ff */
[----:B------:R-:W-:-:S04]  /*21a0*/  IMAD.WIDE.U32 R20, R99, R106, R20 ;  /* 0x0000006a63147225 */ /* 0x000fc800078e0014 */
[----:B------:R-:W-:Y:S01]  /*21b0*/  IMAD.X R13, R13, 0x1, R11, P1 ;  /* 0x000000010d0d7824 */ /* 0x000fe200008e060b */
[----:B------:R-:W-:Y:S01]  /*21c0*/  LEA R8, P3, R20, R110, 0x1 ;  /* 0x0000006e14087211 */ /* 0x000fe200078608ff */
[----:B------:R-:W-:-:S05]  /*21d0*/  IMAD.IADD R9, R103, 0x1, R21 ;  /* 0x0000000167097824 */ /* 0x000fca00078e0215 */
[----:B------:R-:W-:Y:S01]  /*21e0*/  LEA.HI.X R9, R20, R111, R9, 0x1, P3 ;  /* 0x0000006f14097211 */ /* 0x000fe200018f0c09 */
[----:B--2---:R-:W-:-:S05]  /*21f0*/  HADD2.F32 R5, -RZ, R24.H0_H0 ;  /* 0x20000018ff057230 */ /* 0x004fca0000004100 */
[----:B------:R-:W-:-:S04]  /*2200*/  FMUL R5, R5, R88 ;  /* 0x0000005805057220 */ /* 0x000fc80000400000 */
[----:B------:R-:W-:-:S05]  /*2210*/  FFMA R5, R26, R19, R5 ;  /* 0x000000131a057223 */ /* 0x000fca0000000005 */
[----:B------:R-:W-:-:S05]  /*2220*/  F2FP.F16.F32.PACK_AB R5, RZ, R5 ;  /* 0x00000005ff05723e */ /* 0x000fca00000000ff */
[----:B------:R0:W-:Y:S01]  /*2230*/  @P2 STG.E.U16 desc[UR38][R12.64], R5 ;  /* 0x000000050c002986 */ /* 0x0001e2000c101526 */
[----:B------:R-:W-:Y:S05]  /*2240*/  @!P0 BRA `(.L_x_33) ;  /* 0x0000000000048947 */ /* 0x000fea0003800000 */
[----:B------:R2:W5:Y:S02]  /*2250*/  LDG.E.LTC128B.U16 R24, desc[UR38][R8.64+0x2] ;  /* 0x0000022608187981 */ /* 0x000564000c1e1520 */
.L_x_33:
[----:B------:R-:W-:Y:S05]  /*2260*/  BSYNC B1 ;  /* 0x0000000000017941 */ /* 0x000fea0003800000 */
.L_x_32:
[----:B0----5:R-:W-:Y:S01]  /*2270*/  HADD2.F32 R5, -RZ, R24.H0_H0 ;  /* 0x20000018ff057230 */ /* 0x021fe20000004100 */
[----:B------:R-:W-:Y:S01]  /*2280*/  ISETP.GT.AND P1, PT, R4, 0x8, PT ;  /* 0x000000080400780c */ /* 0x000fe20003f24270 */
[----:B------:R-:W-:Y:S03]  /*2290*/  BSSY B1, `(.L_x_34) ;  /* 0x0000008000017945 */ /* 0x000fe60003800000 */
[----:B------:R-:W-:Y:S01]  /*22a0*/  FMUL R14, R5, R88 ;  /* 0x00000058050e7220 */ /* 0x000fe20000400000 */
[----:B------:R-:W-:-:S03]  /*22b0*/  ISETP.GT.AND P2, PT, R3, RZ, P1 ;  /* 0x000000ff0300720c */ /* 0x000fc60000f44270 */
[----:B------:R-:W-:-:S05]  /*22c0*/  FFMA R14, R27, R19, R14 ;  /* 0x000000131b0e7223 */ /* 0x000fca000000000e */
[----:B------:R-:W-:-:S05]  /*22d0*/  F2FP.F16.F32.PACK_AB R14, RZ, R14 ;  /* 0x0000000eff0e723e */ /* 0x000fca00000000ff */
[----:B------:R0:W-:Y:S01]  /*22e0*/  @P0 STG.E.U16 desc[UR38][R12.64+0x2], R14 ;  /* 0x0000020e0c000986 */ /* 0x0001e2000c101526 */
[----:B------:R-:W-:Y:S05]  /*22f0*/  @!P2 BRA `(.L_x_35) ;  /* 0x000000000004a947 */ /* 0x000fea0003800000 */
[----:B------:R3:W5:Y:S02]  /*2300*/  LDG.E.LTC128B.U16 R24, desc[UR38][R6.64+0x10] ;  /* 0x0000102606187981 */ /* 0x000764000c1e1520 */
.L_x_35:
[----:B------:R-:W-:Y:S05]  /*2310*/  BSYNC B1 ;  /* 0x0000000000017941 */ /* 0x000fea0003800000 */
.L_x_34:
[----:B-----5:R-:W-:Y:S01]  /*2320*/  HADD2.F32 R5, -RZ, R24.H0_H0 ;  /* 0x20000018ff057230 */ /* 0x020fe20000004100 */
        /* <DEDUP_REMOVED lines=9> */
.L_x_37:
[----:B------:R-:W-:Y:S05]  /*23c0*/  BSYNC B1 ;  /* 0x0000000000017941 */ /* 0x000fea0003800000 */
.L_x_36:
[----:B----45:R-:W-:Y:S01]  /*23d0*/  HADD2.F32 R5, -RZ, R24.H0_H0 ;  /* 0x20000018ff057230 */ /* 0x030fe20000004100 */
[----:B------:R-:W-:Y:S01]  /*23e0*/  ISETP.GT.AND P1, PT, R3, 0x8, P1 ;  /* 0x000000080300780c */ /* 0x000fe20000f24270 */
[----:B------:R-:W-:Y:S03]  /*23f0*/  BSSY B1, `(.L_x_38) ;  /* 0x0000007000017945 */ /* 0x000fe60003800000 */
[----:B0-----:R-:W-:-:S04]  /*2400*/  FMUL R14, R5, R88 ;  /* 0x00000058050e7220 */ /* 0x001fc80000400000 */
[----:B------:R-:W-:-:S05]  /*2410*/  FFMA R14, R29, R19, R14 ;  /* 0x000000131d0e7223 */ /* 0x000fca000000000e */
[----:B------:R-:W-:-:S05]  /*2420*/  F2FP.F16.F32.PACK_AB R14, RZ, R14 ;  /* 0x0000000eff0e723e */ /* 0x000fca00000000ff */
[----:B------:R0:W-:Y:S01]  /*2430*/  @P3 STG.E.U16 desc[UR38][R10.64+0x12], R14 ;  /* 0x0000120e0a003986 */ /* 0x0001e2000c101526 */
[----:B------:R-:W-:Y:S05]  /*2440*/  @!P1 BRA `(.L_x_39) ;  /* 0x0000000000049947 */ /* 0x000fea0003800000 */
[----:B------:R4:W5:Y:S02]  /*2450*/  LDG.E.LTC128B.U16 R24, desc[UR38][R8.64+0x10] ;  /* 0x0000102608187981 */ /* 0x000964000c1e1520 */
.L_x_39:
[----:B------:R-:W-:Y:S05]  /*2460*/  BSYNC B1 ;  /* 0x0000000000017941 */ /* 0x000fea0003800000 */
.L_x_38:
[----:B-----5:R-:W-:Y:S01]  /*2470*/  HADD2.F32 R5, -RZ, R24.H0_H0 ;  /* 0x20000018ff057230 */ /* 0x020fe20000004100 */
[----:B------:R-:W-:Y:S01]  /*2480*/  ISETP.GT.AND P0, PT, R3, 0x8, P0 ;  /* 0x000000080300780c */ /* 0x000fe20000704270 */
[----:B------:R-:W-:Y:S03]  /*2490*/  BSSY B1, `(.L_x_40) ;  /* 0x0000007000017945 */ /* 0x000fe60003800000 */
[----:B------:R-:W-:-:S04]  /*24a0*/  FMUL R5, R5, R88 ;  /* 0x0000005805057220 */ /* 0x000fc80000400000 */
[----:B------:R-:W-:-:S05]  /*24b0*/  FFMA R5, R30, R19, R5 ;  /* 0x000000131e057223 */ /* 0x000fca0000000005 */
[----:B------:R-:W-:-:S05]  /*24c0*/  F2FP.F16.F32.PACK_AB R5, RZ, R5 ;  /* 0x00000005ff05723e */ /* 0x000fca00000000ff */
[----:B------:R0:W-:Y:S01]  /*24d0*/  @P1 STG.E.U16 desc[UR38][R12.64+0x10], R5 ;  /* 0x000010050c001986 */ /* 0x0001e2000c101526 */
[----:B------:R-:W-:Y:S05]  /*24e0*/  @!P0 BRA `(.L_x_41) ;  /* 0x0000000000048947 */ /* 0x000fea0003800000 */
[----:B------:R0:W5:Y:S02]  /*24f0*/  LDG.E.LTC128B.U16 R24, desc[UR38][R8.64+0x12] ;  /* 0x0000122608187981 */ /* 0x000164000c1e1520 */
.L_x_41:
[----:B------:R-:W-:Y:S05]  /*2500*/  BSYNC B1 ;  /* 0x0000000000017941 */ /* 0x000fea0003800000 */
.L_x_40:
        /* <DEDUP_REMOVED lines=10> */
.L_x_43:
[----:B------:R-:W-:Y:S05]  /*25b0*/  BSYNC B1 ;  /* 0x0000000000017941 */ /* 0x000fea0003800000 */
.L_x_42:
        /* <DEDUP_REMOVED lines=10> */
.L_x_45:
[----:B------:R-:W-:Y:S05]  /*2660*/  BSYNC B1 ;  /* 0x0000000000017941 */ /* 0x000fea0003800000 */
.L_x_44:
[----:B0----5:R-:W-:Y:S01]  /*2670*/  HADD2.F32 R5, -RZ, R24.H0_H0 ;  /* 0x20000018ff057230 */ /* 0x021fe20000004100 */
        /* <DEDUP_REMOVED lines=8> */
.L_x_47:
[----:B------:R-:W-:Y:S05]  /*2700*/  BSYNC B1 ;  /* 0x0000000000017941 */ /* 0x000fea0003800000 */
.L_x_46:
        /* <DEDUP_REMOVED lines=9> */
.L_x_49:
[----:B------:R-:W-:Y:S05]  /*27a0*/  BSYNC B1 ;  /* 0x0000000000017941 */ /* 0x000fea0003800000 */
.L_x_48:
        /* <DEDUP_REMOVED lines=10> */
.L_x_51:
[----:B------:R-:W-:Y:S05]  /*2850*/  BSYNC B1 ;  /* 0x0000000000017941 */ /* 0x000fea0003800000 */
.L_x_50:
        /* <DEDUP_REMOVED lines=10> */
.L_x_53:
[----:B------:R-:W-:Y:S05]  /*2900*/  BSYNC B1 ;  /* 0x0000000000017941 */ /* 0x000fea0003800000 */
.L_x_52:
        /* <DEDUP_REMOVED lines=9> */
.L_x_55:
[----:B------:R-:W-:Y:S05]  /*29a0*/  BSYNC B1 ;  /* 0x0000000000017941 */ /* 0x000fea0003800000 */
.L_x_54:
        /* <DEDUP_REMOVED lines=9> */
.L_x_57:
[----:B------:R-:W-:Y:S05]  /*2a40*/  BSYNC B1 ;  /* 0x0000000000017941 */ /* 0x000fea0003800000 */
.L_x_56:
        /* <DEDUP_REMOVED lines=10> */
.L_x_59:
[----:B------:R-:W-:Y:S05]  /*2af0*/  BSYNC B1 ;  /* 0x0000000000017941 */ /* 0x000fea0003800000 */
.L_x_58:
        /* <DEDUP_REMOVED lines=10> */
.L_x_61:
[----:B------:R-:W-:Y:S05]  /*2ba0*/  BSYNC B1 ;  /* 0x0000000000017941 */ /* 0x000fea0003800000 */
.L_x_60:
        /* <DEDUP_REMOVED lines=9> */
.L_x_63:
[----:B------:R-:W-:Y:S05]  /*2c40*/  BSYNC B1 ;  /* 0x0000000000017941 */ /* 0x000fea0003800000 */
.L_x_62:
        /* <DEDUP_REMOVED lines=9> */
.L_x_65:
[----:B------:R-:W-:Y:S05]  /*2ce0*/  BSYNC B1 ;  /* 0x0000000000017941 */ /* 0x000fea0003800000 */
.L_x_64:
        /* <DEDUP_REMOVED lines=10> */
.L_x_67:
[----:B------:R-:W-:Y:S05]  /*2d90*/  BSYNC B1 ;  /* 0x0000000000017941 */ /* 0x000fea0003800000 */
.L_x_66:
        /* <DEDUP_REMOVED lines=10> */
.L_x_69:
[----:B------:R-:W-:Y:S05]  /*2e40*/  BSYNC B1 ;  /* 0x0000000000017941 */ /* 0x000fea0003800000 */
.L_x_68:
        /* <DEDUP_REMOVED lines=9> */
.L_x_71:
[----:B------:R-:W-:Y:S05]  /*2ee0*/  BSYNC B1 ;  /* 0x0000000000017941 */ /* 0x000fea0003800000 */
.L_x_70:
        /* <DEDUP_REMOVED lines=9> */
.L_x_73:
[----:B------:R-:W-:Y:S05]  /*2f80*/  BSYNC B1 ;  /* 0x0000000000017941 */ /* 0x000fea0003800000 */
.L_x_72:
        /* <DEDUP_REMOVED lines=10> */
.L_x_75:
[----:B------:R-:W-:Y:S05]  /*3030*/  BSYNC B1 ;  /* 0x0000000000017941 */ /* 0x000fea0003800000 */
.L_x_74:
        /* <DEDUP_REMOVED lines=10> */
.L_x_77:
[----:B------:R-:W-:Y:S05]  /*30e0*/  BSYNC B1 ;  /* 0x0000000000017941 */ /* 0x000fea0003800000 */
.L_x_76:
        /* <DEDUP_REMOVED lines=9> */
.L_x_79:
[----:B------:R-:W-:Y:S05]  /*3180*/  BSYNC B1 ;  /* 0x0000000000017941 */ /* 0x000fea0003800000 */
.L_x_78:
        /* <DEDUP_REMOVED lines=9> */
.L_x_81:
[----:B------:R-:W-:Y:S05]  /*3220*/  BSYNC B1 ;  /* 0x0000000000017941 */ /* 0x000fea0003800000 */
.L_x_80:
        /* <DEDUP_REMOVED lines=10> */
.L_x_83:
[----:B------:R-:W-:Y:S05]  /*32d0*/  BSYNC B1 ;  /* 0x0000000000017941 */ /* 0x000fea0003800000 */
.L_x_82:
        /* <DEDUP_REMOVED lines=10> */
.L_x_85:
[----:B------:R-:W-:Y:S05]  /*3380*/  BSYNC B1 ;  /* 0x0000000000017941 */ /* 0x000fea0003800000 */
.L_x_84:
        /* <DEDUP_REMOVED lines=9> */
.L_x_87:
[----:B------:R-:W-:Y:S05]  /*3420*/  BSYNC B1 ;  /* 0x0000000000017941 */ /* 0x000fea0003800000 */
.L_x_86:
        /* <DEDUP_REMOVED lines=9> */
.L_x_89:
[----:B------:R-:W-:Y:S05]  /*34c0*/  BSYNC B1 ;  /* 0x0000000000017941 */ /* 0x000fea0003800000 */
.L_x_88:
        /* <DEDUP_REMOVED lines=10> */
.L_x_91:
[----:B------:R-:W-:Y:S05]  /*3570*/  BSYNC B1 ;  /* 0x0000000000017941 */ /* 0x000fea0003800000 */
.L_x_90:
        /* <DEDUP_REMOVED lines=10> */
.L_x_93:
[----:B------:R-:W-:Y:S05]  /*3620*/  BSYNC B1 ;  /* 0x0000000000017941 */ /* 0x000fea0003800000 */
.L_x_92:
        /* <DEDUP_REMOVED lines=9> */
.L_x_95:
[----:B------:R-:W-:Y:S05]  /*36c0*/  BSYNC B1 ;  /* 0x0000000000017941 */ /* 0x000fea0003800000 */
.L_x_94:
        /* <DEDUP_REMOVED lines=9> */
.L_x_97:
[----:B------:R-:W-:Y:S05]  /*3760*/  BSYNC B1 ;  /* 0x0000000000017941 */ /* 0x000fea0003800000 */
.L_x_96:
        /* <DEDUP_REMOVED lines=10> */
.L_x_99:
[----:B------:R-:W-:Y:S05]  /*3810*/  BSYNC B1 ;  /* 0x0000000000017941 */ /* 0x000fea0003800000 */
.L_x_98:
        /* <DEDUP_REMOVED lines=10> */
.L_x_101:
[----:B------:R-:W-:Y:S05]  /*38c0*/  BSYNC B1 ;  /* 0x0000000000017941 */ /* 0x000fea0003800000 */
.L_x_100:
        /* <DEDUP_REMOVED lines=9> */
.L_x_103:
[----:B------:R-:W-:Y:S05]  /*3960*/  BSYNC B1 ;  /* 0x0000000000017941 */ /* 0x000fea0003800000 */
.L_x_102:
        /* <DEDUP_REMOVED lines=9> */
.L_x_105:
[----:B------:R-:W-:Y:S05]  /*3a00*/  BSYNC B1 ;  /* 0x0000000000017941 */ /* 0x000fea0003800000 */
.L_x_104:
        /* <DEDUP_REMOVED lines=10> */
.L_x_107:
[----:B------:R-:W-:Y:S05]  /*3ab0*/  BSYNC B1 ;  /* 0x0000000000017941 */ /* 0x000fea0003800000 */
.L_x_106:
        /* <DEDUP_REMOVED lines=10> */
.L_x_109:
[----:B------:R-:W-:Y:S05]  /*3b60*/  BSYNC B1 ;  /* 0x0000000000017941 */ /* 0x000fea0003800000 */
.L_x_108:
        /* <DEDUP_REMOVED lines=9> */
.L_x_111:
[----:B------:R-:W-:Y:S05]  /*3c00*/  BSYNC B1 ;  /* 0x0000000000017941 */ /* 0x000fea0003800000 */
.L_x_110:
        /* <DEDUP_REMOVED lines=9> */
.L_x_113:
[----:B------:R-:W-:Y:S05]  /*3ca0*/  BSYNC B1 ;  /* 0x0000000000017941 */ /* 0x000fea0003800000 */
.L_x_112:
        /* <DEDUP_REMOVED lines=10> */
.L_x_115:
[----:B------:R-:W-:Y:S05]  /*3d50*/  BSYNC B1 ;  /* 0x0000000000017941 */ /* 0x000fea0003800000 */
.L_x_114:
        /* <DEDUP_REMOVED lines=10> */
.L_x_117:
[----:B------:R-:W-:Y:S05]  /*3e00*/  BSYNC B1 ;  /* 0x0000000000017941 */ /* 0x000fea0003800000 */
.L_x_116:
        /* <DEDUP_REMOVED lines=9> */
.L_x_119:
[----:B------:R-:W-:Y:S05]  /*3ea0*/  BSYNC B1 ;  /* 0x0000000000017941 */ /* 0x000fea0003800000 */
.L_x_118:
        /* <DEDUP_REMOVED lines=9> */
.L_x_121:
[----:B------:R-:W-:Y:S05]  /*3f40*/  BSYNC B1 ;  /* 0x0000000000017941 */ /* 0x000fea0003800000 */
.L_x_120:
        /* <DEDUP_REMOVED lines=10> */
.L_x_123:
[----:B------:R-:W-:Y:S05]  /*3ff0*/  BSYNC B1 ;  /* 0x0000000000017941 */ /* 0x000fea0003800000 */
.L_x_122:
        /* <DEDUP_REMOVED lines=10> */
.L_x_125:
[----:B------:R-:W-:Y:S05]  /*40a0*/  BSYNC B1 ;  /* 0x0000000000017941 */ /* 0x000fea0003800000 */
.L_x_124:
        /* <DEDUP_REMOVED lines=9> */
.L_x_127:
[----:B------:R-:W-:Y:S05]  /*4140*/  BSYNC B1 ;  /* 0x0000000000017941 */ /* 0x000fea0003800000 */
.L_x_126:
        /* <DEDUP_REMOVED lines=9> */
.L_x_129:
[----:B------:R-:W-:Y:S05]  /*41e0*/  BSYNC B1 ;  /* 0x0000000000017941 */ /* 0x000fea0003800000 */
.L_x_128:
        /* <DEDUP_REMOVED lines=10> */
.L_x_131:
[----:B------:R-:W-:Y:S05]  /*4290*/  BSYNC B1 ;  /* 0x0000000000017941 */ /* 0x000fea0003800000 */
.L_x_130:
        /* <DEDUP_REMOVED lines=10> */
.L_x_133:
[----:B------:R-:W-:Y:S05]  /*4340*/  BSYNC B1 ;  /* 0x0000000000017941 */ /* 0x000fea0003800000 */
.L_x_132:
        /* <DEDUP_REMOVED lines=9> */
.L_x_135:
[----:B------:R-:W-:Y:S05]  /*43e0*/  BSYNC B1 ;  /* 0x0000000000017941 */ /* 0x000fea0003800000 */
.L_x_134:
        /* <DEDUP_REMOVED lines=9> */
.L_x_137:
[----:B------:R-:W-:Y:S05]  /*4480*/  BSYNC B1 ;  /* 0x0000000000017941 */ /* 0x000fea0003800000 */
.L_x_136:
        /* <DEDUP_REMOVED lines=10> */
.L_x_139:
[----:B------:R-:W-:Y:S05]  /*4530*/  BSYNC B1 ;  /* 0x0000000000017941 */ /* 0x000fea0003800000 */
.L_x_138:
        /* <DEDUP_REMOVED lines=10> */
.L_x_141:
[----:B------:R-:W-:Y:S05]  /*45e0*/  BSYNC B1 ;  /* 0x0000000000017941 */ /* 0x000fea0003800000 */
.L_x_140:
        /* <DEDUP_REMOVED lines=9> */
.L_x_143:
[----:B------:R-:W-:Y:S05]  /*4680*/  BSYNC B1 ;  /* 0x0000000000017941 */ /* 0x000fea0003800000 */
.L_x_142:
        /* <DEDUP_REMOVED lines=9> */
.L_x_145:
[----:B------:R-:W-:Y:S05]  /*4720*/  BSYNC B1 ;  /* 0x0000000000017941 */ /* 0x000fea0003800000 */
.L_x_144:
        /* <DEDUP_REMOVED lines=10> */
.L_x_147:
[----:B------:R-:W-:Y:S05]  /*47d0*/  BSYNC B1 ;  /* 0x0000000000017941 */ /* 0x000fea0003800000 */
.L_x_146:
[----:B-----5:R-:W-:Y:S01]  /*47e0*/  HADD2.F32 R5, -RZ, R24.H0_H0 ;  /* 0x20000018ff057230 */ /* 0x020fe20000004100 */
[----:B------:R-:W-:Y:S01]  /*47f0*/  ISETP.GT.AND P0, PT, R4, 0x79, PT ;  /* 0x000000790400780c */ /* 0x000fe20003f04270 */
[----:B------:R-:W-:Y:S01]  /*4800*/  @P2 IMAD.MOV.U32 R4, RZ, RZ, R10 ;  /* 0x000000ffff042224 */ /* 0x000fe200078e000a */
[----:B------:R-:W-:Y:S02]  /*4810*/  BSSY B1, `(.L_x_148) ;  /* 0x000000a000017945 */ /* 0x000fe40003800000 */
[----:B------:R-:W-:Y:S01]  /*4820*/  FMUL R5, R5, R88 ;  /* 0x0000005805057220 */ /* 0x000fe20000400000 */
[----:B------:R-:W-:-:S03]  /*4830*/  ISETP.GT.AND P3, PT, R3, RZ, P0 ;  /* 0x000000ff0300720c */ /* 0x000fc60000764270 */
[----:B------:R-:W-:-:S05]  /*4840*/  FFMA R5, R84, R19, R5 ;  /* 0x0000001354057223 */ /* 0x000fca0000000005 */
[----:B------:R-:W-:-:S04]  /*4850*/  F2FP.F16.F32.PACK_AB R5, RZ, R5 ;  /* 0x00000005ff05723e */ /* 0x000fc800000000ff */
[----:B0-----:R-:W-:Y:S01]  /*4860*/  PRMT R14, R5, 0x7610, R14 ;  /* 0x00007610050e7816 */ /* 0x001fe2000000000e */
[----:B------:R-:W-:-:S05]  /*4870*/  @P2 IMAD.MOV.U32 R5, RZ, RZ, R11 ;  /* 0x000000ffff052224 */ /* 0x000fca00078e000b */
[----:B------:R0:W-:Y:S01]  /*4880*/  @P2 STG.E.U16 desc[UR38][R4.64+0xf0], R14 ;  /* 0x0000f00e04002986 */ /* 0x0001e2000c101526 */
[----:B------:R-:W-:Y:S05]  /*4890*/  @!P3 BRA `(.L_x_149) ;  /* 0x000000000004b947 */ /* 0x000fea0003800000 */
[----:B------:R0:W5:Y:S02]  /*48a0*/  LDG.E.LTC128B.U16 R24, desc[UR38][R6.64+0xf2] ;  /* 0x0000f22606187981 */ /* 0x000164000c1e1520 */
.L_x_149:
[----:B------:R-:W-:Y:S05]  /*48b0*/  BSYNC B1 ;  /* 0x0000000000017941 */ /* 0x000fea0003800000 */
.L_x_148:
        /* <DEDUP_REMOVED lines=9> */
.L_x_151:
[----:B------:R-:W-:Y:S05]  /*4950*/  BSYNC B1 ;  /* 0x0000000000017941 */ /* 0x000fea0003800000 */
.L_x_150:
[----:B-----5:R-:W-:Y:S01]  /*4960*/  HADD2.F32 R5, -RZ, R24.H0_H0 ;  /* 0x20000018ff057230 */ /* 0x020fe20000004100 */
[----:B------:R-:W-:Y:S01]  /*4970*/  ISETP.GT.AND P0, PT, R3, 0x8, P0 ;  /* 0x000000080300780c */ /* 0x000fe20000704270 */
[----:B0-----:R-:W-:Y:S01]  /*4980*/  @P1 IMAD.MOV.U32 R4, RZ, RZ, R12 ;  /* 0x000000ffff041224 */ /* 0x001fe200078e000c */
[----:B------:R-:W-:Y:S02]  /*4990*/  BSSY B1, `(.L_x_152) ;  /* 0x0000009000017945 */ /* 0x000fe40003800000 */
[----:B------:R-:W-:-:S04]  /*49a0*/  FMUL R5, R5, R88 ;  /* 0x0000005805057220 */ /* 0x000fc80000400000 */
[----:B------:R-:W-:-:S05]  /*49b0*/  FFMA R5, R86, R19, R5 ;  /* 0x0000001356057223 */ /* 0x000fca0000000005 */
[----:B------:R-:W-:-:S04]  /*49c0*/  F2FP.F16.F32.PACK_AB R5, RZ, R5 ;  /* 0x00000005ff05723e */ /* 0x000fc800000000ff */
[----:B-1-3--:R-:W-:Y:S01]  /*49d0*/  PRMT R6, R5, 0x7610, R6 ;  /* 0x0000761005067816 */ /* 0x00afe20000000006 */
[----:B------:R-:W-:-:S05]  /*49e0*/  @P1 IMAD.MOV.U32 R5, RZ, RZ, R13 ;  /* 0x000000ffff051224 */ /* 0x000fca00078e000d */
[----:B------:R0:W-:Y:S01]  /*49f0*/  @P1 STG.E.U16 desc[UR38][R4.64+0xf0], R6 ;  /* 0x0000f00604001986 */ /* 0x0001e2000c101526 */
[----:B------:R-:W-:Y:S05]  /*4a00*/  @!P0 BRA `(.L_x_153) ;  /* 0x0000000000048947 */ /* 0x000fea0003800000 */
[----:B------:R1:W5:Y:S02]  /*4a10*/  LDG.E.LTC128B.U16 R24, desc[UR38][R8.64+0xf2] ;  /* 0x0000f22608187981 */ /* 0x000364000c1e1520 */
.L_x_153:
[----:B------:R-:W-:Y:S05]  /*4a20*/  BSYNC B1 ;  /* 0x0000000000017941 */ /* 0x000fea0003800000 */
.L_x_152:
[----:B------:R-:W-:Y:S05]  /*4a30*/  @!P0 BRA `(.L_x_154) ;  /* 0x0000001000e88947 */ /* 0x000fea0003800000 */
[----:B-----5:R-:W-:-:S05]  /*4a40*/  HADD2.F32 R3, -RZ, R24.H0_H0 ;  /* 0x20000018ff037230 */ /* 0x020fca0000004100 */
[----:B0-----:R-:W-:-:S04]  /*4a50*/  FMUL R4, R3, R88 ;  /* 0x0000005803047220 */ /* 0x001fc80000400000 */
[----:B------:R-:W-:-:S05]  /*4a60*/  FFMA R4, R87, R19, R4 ;  /* 0x0000001357047223 */ /* 0x000fca0000000004 */
[----:B------:R-:W-:-:S05]  /*4a70*/  F2FP.F16.F32.PACK_AB R4, RZ, R4 ;  /* 0x00000004ff04723e */ /* 0x000fca00000000ff */
[----:B------:R3:W-:Y:S01]  /*4a80*/  STG.E.U16 desc[UR38][R12.64+0xf2], R4 ;  /* 0x0000f2040c007986 */ /* 0x0007e2000c101526 */
[----:B------:R-:W-:Y:S05]  /*4a90*/  BRA `(.L_x_154) ;  /* 0x0000001000d07947 */ /* 0x000fea0003800000 */
.L_x_29:
[----:B------:R-:W-:Y:S01]  /*4aa0*/  ISETP.GT.AND P3, PT, R4, 0x1, PT ;  /* 0x000000010400780c */ /* 0x000fe20003f64270 */
[----:B------:R-:W-:Y:S01]  /*4ab0*/  ULDC.64 UR4, c[0x0][0x5c0] ;  /* 0x0001700000047ab9 */ /* 0x000fe20000000a00 */
[-C--:B------:R-:W-:Y:S01]  /*4ac0*/  FMUL R24, R24, R19.reuse ;  /* 0x0000001318187220 */ /* 0x080fe20000400000 */
[----:B------:R-:W-:Y:S01]  /*4ad0*/  LEA R6, P4, R102, UR4, 0x1 ;  /* 0x0000000466067c11 */ /* 0x000fe2000f8808ff */
[-C--:B------:R-:W-:Y:S01]  /*4ae0*/  FMUL R25, R25, R19.reuse ;  /* 0x0000001319197220 */ /* 0x080fe20000400000 */
[----:B------:R-:W-:Y:S01]  /*4af0*/  ISETP.GT.AND P0, PT, R3, RZ, P3 ;  /* 0x000000ff0300720c */ /* 0x000fe20001f04270 */
[-C--:B------:R-:W-:Y:S01]  /*4b00*/  FMUL R26, R26, R19.reuse ;  /* 0x000000131a1a7220 */ /* 0x080fe20000400000 */
[----:B------:R-:W-:Y:S01]  /*4b10*/  F2FP.F16.F32.PACK_AB R24, RZ, R24 ;  /* 0x00000018ff18723e */ /* 0x000fe200000000ff */
[-C--:B------:R-:W-:Y:S01]  /*4b20*/  FMUL R27, R27, R19.reuse ;  /* 0x000000131b1b7220 */ /* 0x080fe20000400000 */
[----:B------:R-:W-:Y:S01]  /*4b30*/  LEA.HI.X R7, R102, UR5, R113, 0x1, P4 ;  /* 0x0000000566077c11 */ /* 0x000fe2000a0f0c71 */
[----:B------:R-:W-:Y:S01]  /*4b40*/  FMUL R28, R28, R19 ;  /* 0x000000131c1c7220 */ /* 0x000fe20000400000 */
[----:B------:R-:W-:Y:S01]  /*4b50*/  F2FP.F16.F32.PACK_AB R25, RZ, R25 ;  /* 0x00000019ff19723e */ /* 0x000fe200000000ff */
[-C--:B------:R-:W-:Y:S01]  /*4b60*/  FMUL R29, R29, R19.reuse ;  /* 0x000000131d1d7220 */ /* 0x080fe20000400000 */
[----:B------:R-:W-:Y:S01]  /*4b70*/  ISETP.GT.AND P2, PT, R3, 0x8, P2 ;  /* 0x000000080300780c */ /* 0x000fe20001744270 */
[----:B------:R-:W-:Y:S01]  /*4b80*/  @P1 STG.E.U16 desc[UR38][R6.64], R24 ;  /* 0x0000001806001986 */ /* 0x000fe2000c101526 */
[----:B------:R-:W-:Y:S01]  /*4b90*/  ISETP.GT.AND P1, PT, R4, 0x8, PT ;  /* 0x000000080400780c */ /* 0x000fe20003f24270 */
[-C--:B------:R-:W-:Y:S01]  /*4ba0*/  FMUL R30, R30, R19.reuse ;  /* 0x000000131e1e7220 */ /* 0x080fe20000400000 */
[C---:B------:R-:W-:Y:S01]  /*4bb0*/  SHF.L.U64.HI R5, R92.reuse, 0x1, R91 ;  /* 0x000000015c057819 */ /* 0x040fe2000001025b */
[----:B------:R-:W-:Y:S01]  /*4bc0*/  @P0 STG.E.U16 desc[UR38][R6.64+0x2], R25 ;  /* 0x0000021906000986 */ /* 0x000fe2000c101526 */
[----:B------:R-:W-:Y:S01]  /*4bd0*/  LEA R8, P5, R92, R6, 0x1 ;  /* 0x000000065c087211 */ /* 0x000fe200078a08ff */
[-C--:B------:R-:W-:Y:S01]  /*4be0*/  FMUL R31, R31, R19.reuse ;  /* 0x000000131f1f7220 */ /* 0x080fe20000400000 */
[----:B------:R-:W-:Y:S01]  /*4bf0*/  ISETP.GT.AND P3, PT, R3, 0x8, P3 ;  /* 0x000000080300780c */ /* 0x000fe20001f64270 */
[-C--:B------:R-:W-:Y:S01]  /*4c00*/  FMUL R32, R32, R19.reuse ;  /* 0x0000001320207220 */ /* 0x080fe20000400000 */
[----:B------:R-:W-:Y:S01]  /*4c10*/  ISETP.GT.AND P0, PT, R4, 0x9, PT ;  /* 0x000000090400780c */ /* 0x000fe20003f04270 */
[----:B------:R-:W-:Y:S01]  /*4c20*/  IMAD.X R9, R5, 0x1, R7, P5 ;  /* 0x0000000105097824 */ /* 0x000fe200028e0607 */
[----:B------:R-:W-:Y:S01]  /*4c30*/  ISETP.GT.AND P4, PT, R3, RZ, P1 ;  /* 0x000000ff0300720c */ /* 0x000fe20000f84270 */
[-C--:B------:R-:W-:Y:S01]  /*4c40*/  FMUL R33, R33, R19.reuse ;  /* 0x0000001321217220 */ /* 0x080fe20000400000 */
[----:B------:R-:W-:Y:S01]  /*4c50*/  F2FP.F16.F32.PACK_AB R26, RZ, R26 ;  /* 0x0000001aff1a723e */ /* 0x000fe200000000ff */
[-C--:B------:R-:W-:Y:S01]  /*4c60*/  FMUL R34, R34, R19.reuse ;  /* 0x0000001322227220 */ /* 0x080fe20000400000 */
[----:B------:R-:W-:Y:S01]  /*4c70*/  ISETP.GT.AND P5, PT, R3, RZ, P0 ;  /* 0x000000ff0300720c */ /* 0x000fe200007a4270 */
[----:B------:R-:W-:Y:S01]  /*4c80*/  FMUL R35, R35, R19 ;  /* 0x0000001323237220 */ /* 0x000fe20000400000 */
[----:B------:R-:W-:Y:S01]  /*4c90*/  F2FP.F16.F32.PACK_AB R27, RZ, R27 ;  /* 0x0000001bff1b723e */ /* 0x000fe200000000ff */
[----:B------:R-:W-:Y:S01]  /*4ca0*/  @P2 STG.E.U16 desc[UR38][R8.64], R26 ;  /* 0x0000001a08002986 */ /* 0x000fe2000c101526 */
[----:B------:R-:W-:Y:S01]  /*4cb0*/  F2FP.F16.F32.PACK_AB R28, RZ, R28 ;  /* 0x0000001cff1c723e */ /* 0x000fe200000000ff */
[-C--:B------:R-:W-:Y:S01]  /*4cc0*/  FMUL R36, R36, R19.reuse ;  /* 0x0000001324247220 */ /* 0x080fe20000400000 */
[----:B------:R-:W-:Y:S01]  /*4cd0*/  ISETP.GT.AND P2, PT, R3, 0x8, P1 ;  /* 0x000000080300780c */ /* 0x000fe20000f44270 */
[----:B------:R-:W-:Y:S01]  /*4ce0*/  @P3 STG.E.U16 desc[UR38][R8.64+0x2], R27 ;  /* 0x0000021b08003986 */ /* 0x000fe2000c101526 */
[----:B------:R-:W-:Y:S01]  /*4cf0*/  ISETP.GT.AND P1, PT, R4, 0x10, PT ;  /* 0x000000100400780c */ /* 0x000fe20003f24270 */
[----:B------:R-:W-:Y:S01]  /*4d00*/  FMUL R37, R37, R19 ;  /* 0x0000001325257220 */ /* 0x000fe20000400000 */
[----:B------:R-:W-:Y:S01]  /*4d10*/  F2FP.F16.F32.PACK_AB R29, RZ, R29 ;  /* 0x0000001dff1d723e */ /* 0x000fe200000000ff */
[----:B------:R-:W-:Y:S01]  /*4d20*/  @P4 STG.E.U16 desc[UR38][R6.64+0x10], R28 ;  /* 0x0000101c06004986 */ /* 0x000fe2000c101526 */
[C---:B------:R-:W-:Y:S01]  /*4d30*/  ISETP.GT.AND P3, PT, R3.reuse, 0x8, P0 ;  /* 0x000000080300780c */ /* 0x040fe20000764270 */
[-C--:B------:R-:W-:Y:S01]  /*4d40*/  FMUL R38, R38, R19.reuse ;  /* 0x0000001326267220 */ /* 0x080fe20000400000 */
[----:B------:R-:W-:Y:S01]  /*4d50*/  ISETP.GT.AND P0, PT, R4, 0x11, PT ;  /* 0x000000110400780c */ /* 0x000fe20003f04270 */
[----:B------:R-:W-:Y:S01]  /*4d60*/  @P5 STG.E.U16 desc[UR38][R6.64+0x12], R29 ;  /* 0x0000121d06005986 */ /* 0x000fe2000c101526 */
        /* <DEDUP_REMOVED lines=161> */
[----:B------:R-:W-:Y:S01]  /*5780*/  FMUL R87, R87, R19 ;  /* 0x0000001357577220 */ /* 0x000fe20000400000 */
[----:B------:R-:W-:-:S02]  /*5790*/  F2FP.F16.F32.PACK_AB R62, RZ, R62 ;  /* 0x0000003eff3e723e */ /* 0x000fc400000000ff */
[C---:B------:R-:W-:Y:S02]  /*57a0*/  ISETP.GT.AND P5, PT, R3.reuse, RZ, P0 ;  /* 0x000000ff0300720c */ /* 0x040fe400007a4270 */
[----:B------:R-:W-:Y:S01]  /*57b0*/  F2FP.F16.F32.PACK_AB R63, RZ, R63 ;  /* 0x0000003fff3f723e */ /* 0x000fe200000000ff */
[----:B------:R-:W-:Y:S01]  /*57c0*/  @P2 STG.E.U16 desc[UR38][R8.64+0x90], R62 ;  /* 0x0000903e08002986 */ /* 0x000fe2000c101526 */
[----:B------:R-:W-:Y:S02]  /*57d0*/  F2FP.F16.F32.PACK_AB R64, RZ, R64 ;  /* 0x00000040ff40723e */ /* 0x000fe400000000ff */
[C---:B------:R-:W-:Y:S01]  /*57e0*/  ISETP.GT.AND P2, PT, R3.reuse, 0x8, P1 ;  /* 0x000000080300780c */ /* 0x040fe20000f44270 */
[----:B------:R-:W-:Y:S01]  /*57f0*/  @P3 STG.E.U16 desc[UR38][R8.64+0x92], R63 ;  /* 0x0000923f08003986 */ /* 0x000fe2000c101526 */
[----:B------:R-:W-:Y:S02]  /*5800*/  ISETP.GT.AND P1, PT, R4, 0x58, PT ;  /* 0x000000580400780c */ /* 0x000fe40003f24270 */
[----:B------:R-:W-:Y:S01]  /*5810*/  F2FP.F16.F32.PACK_AB R65, RZ, R65 ;  /* 0x00000041ff41723e */ /* 0x000fe200000000ff */
[----:B------:R-:W-:Y:S01]  /*5820*/  @P4 STG.E.U16 desc[UR38][R6.64+0xa0], R64 ;  /* 0x0000a04006004986 */ /* 0x000fe2000c101526 */
[----:B------:R-:W-:-:S02]  /*5830*/  ISETP.GT.AND P3, PT, R3, 0x8, P0 ;  /* 0x000000080300780c */ /* 0x000fc40000764270 */
[----:B------:R-:W-:Y:S01]  /*5840*/  ISETP.GT.AND P0, PT, R4, 0x59, PT ;  /* 0x000000590400780c */ /* 0x000fe20003f04270 */
[----:B------:R-:W-:Y:S01]  /*5850*/  @P5 STG.E.U16 desc[UR38][R6.64+0xa2], R65 ;  /* 0x0000a24106005986 */ /* 0x000fe2000c101526 */
[C---:B------:R-:W-:Y:S02]  /*5860*/  ISETP.GT.AND P4, PT, R3.reuse, RZ, P1 ;  /* 0x000000ff0300720c */ /* 0x040fe40000f84270 */
[----:B------:R-:W-:Y:S02]  /*5870*/  F2FP.F16.F32.PACK_AB R66, RZ, R66 ;  /* 0x00000042ff42723e */ /* 0x000fe400000000ff */
[----:B------:R-:W-:Y:S02]  /*5880*/  ISETP.GT.AND P5, PT, R3, RZ, P0 ;  /* 0x000000ff0300720c */ /* 0x000fe400007a4270 */
[----:B------:R-:W-:Y:S01]  /*5890*/  F2FP.F16.F32.PACK_AB R67, RZ, R67 ;  /* 0x00000043ff43723e */ /* 0x000fe200000000ff */
[----:B------:R-:W-:Y:S01]  /*58a0*/  @P2 STG.E.U16 desc[UR38][R8.64+0xa0], R66 ;  /* 0x0000a04208002986 */ /* 0x000fe2000c101526 */
[----:B------:R-:W-:-:S02]  /*58b0*/  F2FP.F16.F32.PACK_AB R68, RZ, R68 ;  /* 0x00000044ff44723e */ /* 0x000fc400000000ff */
[C---:B------:R-:W-:Y:S01]  /*58c0*/  ISETP.GT.AND P2, PT, R3.reuse, 0x8, P1 ;  /* 0x000000080300780c */ /* 0x040fe20000f44270 */
[----:B------:R-:W-:Y:S01]  /*58d0*/  @P3 STG.E.U16 desc[UR38][R8.64+0xa2], R67 ;  /* 0x0000a24308003986 */ /* 0x000fe2000c101526 */
[C---:B------:R-:W-:Y:S02]  /*58e0*/  ISETP.GT.AND P1, PT, R4.reuse, 0x60, PT ;  /* 0x000000600400780c */ /* 0x040fe40003f24270 */
[----:B------:R-:W-:Y:S01]  /*58f0*/  F2FP.F16.F32.PACK_AB R69, RZ, R69 ;  /* 0x00000045ff45723e */ /* 0x000fe200000000ff */
[----:B------:R-:W-:Y:S01]  /*5900*/  @P4 STG.E.U16 desc[UR38][R6.64+0xb0], R68 ;  /* 0x0000b04406004986 */ /* 0x000fe2000c101526 */
[C---:B------:R-:W-:Y:S02]  /*5910*/  ISETP.GT.AND P3, PT, R3.reuse, 0x8, P0 ;  /* 0x000000080300780c */ /* 0x040fe40000764270 */
[----:B------:R-:W-:Y:S01]  /*5920*/  ISETP.GT.AND P0, PT, R4, 0x61, PT ;  /* 0x000000610400780c */ /* 0x000fe20003f04270 */
[----:B------:R-:W-:Y:S01]  /*5930*/  @P5 STG.E.U16 desc[UR38][R6.64+0xb2], R69 ;  /* 0x0000b24506005986 */ /* 0x000fe2000c101526 */
[----:B------:R-:W-:-:S02]  /*5940*/  ISETP.GT.AND P4, PT, R3, RZ, P1 ;  /* 0x000000ff0300720c */ /* 0x000fc40000f84270 */
[C---:B------:R-:W-:Y:S02]  /*5950*/  ISETP.GT.AND P5, PT, R3.reuse, RZ, P0 ;  /* 0x000000ff0300720c */ /* 0x040fe400007a4270 */
[----:B------:R-:W-:Y:S02]  /*5960*/  F2FP.F16.F32.PACK_AB R70, RZ, R70 ;  /* 0x00000046ff46723e */ /* 0x000fe400000000ff */
[----:B------:R-:W-:Y:S02]  /*5970*/  F2FP.F16.F32.PACK_AB R71, RZ, R71 ;  /* 0x00000047ff47723e */ /* 0x000fe400000000ff */
[----:B------:R-:W-:Y:S01]  /*5980*/  F2FP.F16.F32.PACK_AB R72, RZ, R72 ;  /* 0x00000048ff48723e */ /* 0x000fe200000000ff */
[----:B------:R-:W-:Y:S01]  /*5990*/  @P2 STG.E.U16 desc[UR38][R8.64+0xb0], R70 ;  /* 0x0000b04608002986 */ /* 0x000fe2000c101526 */
[----:B------:R-:W-:Y:S02]  /*59a0*/  F2FP.F16.F32.PACK_AB R73, RZ, R73 ;  /* 0x00000049ff49723e */ /* 0x000fe400000000ff */
[C---:B------:R-:W-:Y:S01]  /*59b0*/  ISETP.GT.AND P1, PT, R3.reuse, 0x8, P1 ;  /* 0x000000080300780c */ /* 0x040fe20000f24270 */
[----:B------:R-:W-:Y:S01]  /*59c0*/  @P3 STG.E.U16 desc[UR38][R8.64+0xb2], R71 ;  /* 0x0000b24708003986 */ /* 0x000fe2000c101526 */
[----:B------:R-:W-:-:S02]  /*59d0*/  ISETP.GT.AND P2, PT, R3, 0x8, P0 ;  /* 0x000000080300780c */ /* 0x000fc40000744270 */
[C---:B------:R-:W-:Y:S01]  /*59e0*/  ISETP.GT.AND P0, PT, R4.reuse, 0x69, PT ;  /* 0x000000690400780c */ /* 0x040fe20003f04270 */
[----:B------:R-:W-:Y:S01]  /*59f0*/  @P4 STG.E.U16 desc[UR38][R6.64+0xc0], R72 ;  /* 0x0000c04806004986 */ /* 0x000fe2000c101526 */
[----:B------:R-:W-:Y:S02]  /*5a00*/  ISETP.GT.AND P4, PT, R4, 0x68, PT ;  /* 0x000000680400780c */ /* 0x000fe40003f84270 */
[----:B------:R-:W-:Y:S01]  /*5a10*/  F2FP.F16.F32.PACK_AB R74, RZ, R74 ;  /* 0x0000004aff4a723e */ /* 0x000fe200000000ff */
[----:B------:R-:W-:Y:S01]  /*5a20*/  @P5 STG.E.U16 desc[UR38][R6.64+0xc2], R73 ;  /* 0x0000c24906005986 */ /* 0x000fe2000c101526 */
[C---:B------:R-:W-:Y:S02]  /*5a30*/  ISETP.GT.AND P5, PT, R3.reuse, RZ, P4 ;  /* 0x000000ff0300720c */ /* 0x040fe400027a4270 */
[----:B------:R-:W-:Y:S01]  /*5a40*/  ISETP.GT.AND P3, PT, R3, RZ, P0 ;  /* 0x000000ff0300720c */ /* 0x000fe20000764270 */
[----:B------:R-:W-:Y:S01]  /*5a50*/  @P1 STG.E.U16 desc[UR38][R8.64+0xc0], R74 ;  /* 0x0000c04a08001986 */ /* 0x000fe2000c101526 */
[----:B------:R-:W-:-:S02]  /*5a60*/  F2FP.F16.F32.PACK_AB R75, RZ, R75 ;  /* 0x0000004bff4b723e */ /* 0x000fc400000000ff */
[----:B------:R-:W-:Y:S02]  /*5a70*/  F2FP.F16.F32.PACK_AB R76, RZ, R76 ;  /* 0x0000004cff4c723e */ /* 0x000fe400000000ff */
[C---:B------:R-:W-:Y:S01]  /*5a80*/  ISETP.GT.AND P4, PT, R3.reuse, 0x8, P4 ;  /* 0x000000080300780c */ /* 0x040fe20002784270 */
[----:B------:R-:W-:Y:S01]  /*5a90*/  @P2 STG.E.U16 desc[UR38][R8.64+0xc2], R75 ;  /* 0x0000c24b08002986 */ /* 0x000fe2000c101526 */
[----:B------:R-:W-:Y:S02]  /*5aa0*/  F2FP.F16.F32.PACK_AB R77, RZ, R77 ;  /* 0x0000004dff4d723e */ /* 0x000fe400000000ff */
[C---:B------:R-:W-:Y:S01]  /*5ab0*/  ISETP.GT.AND P2, PT, R4.reuse, 0x71, PT ;  /* 0x000000710400780c */ /* 0x040fe20003f44270 */
[----:B------:R-:W-:Y:S01]  /*5ac0*/  @P5 STG.E.U16 desc[UR38][R6.64+0xd0], R76 ;  /* 0x0000d04c06005986 */ /* 0x000fe2000c101526 */
[----:B------:R-:W-:Y:S02]  /*5ad0*/  ISETP.GT.AND P5, PT, R3, 0x8, P0 ;  /* 0x000000080300780c */ /* 0x000fe400007a4270 */
[C---:B------:R-:W-:Y:S01]  /*5ae0*/  ISETP.GT.AND P1, PT, R4.reuse, 0x78, PT ;  /* 0x000000780400780c */ /* 0x040fe20003f24270 */
[----:B------:R-:W-:Y:S01]  /*5af0*/  @P3 STG.E.U16 desc[UR38][R6.64+0xd2], R77 ;  /* 0x0000d24d06003986 */ /* 0x000fe2000c101526 */
[----:B------:R-:W-:-:S02]  /*5b00*/  ISETP.GT.AND P3, PT, R4, 0x70, PT ;  /* 0x000000700400780c */ /* 0x000fc40003f64270 */
[----:B------:R-:W-:Y:S01]  /*5b10*/  ISETP.GT.AND P0, PT, R4, 0x79, PT ;  /* 0x000000790400780c */ /* 0x000fe20003f04270 */
[----:B------:R-:W-:Y:S01]  /*5b20*/  @P4 IMAD.MOV.U32 R4, RZ, RZ, R8 ;  /* 0x000000ffff044224 */ /* 0x000fe200078e0008 */
[----:B------:R-:W-:Y:S01]  /*5b30*/  F2FP.F16.F32.PACK_AB R78, RZ, R78 ;  /* 0x0000004eff4e723e */ /* 0x000fe200000000ff */
[----:B------:R-:W-:Y:S01]  /*5b40*/  @P4 IMAD.MOV.U32 R5, RZ, RZ, R9 ;  /* 0x000000ffff054224 */ /* 0x000fe200078e0009 */
[----:B------:R-:W-:Y:S02]  /*5b50*/  F2FP.F16.F32.PACK_AB R79, RZ, R79 ;  /* 0x0000004fff4f723e */ /* 0x000fe400000000ff */
[----:B------:R-:W-:Y:S02]  /*5b60*/  F2FP.F16.F32.PACK_AB R80, RZ, R80 ;  /* 0x00000050ff50723e */ /* 0x000fe400000000ff */
[----:B------:R0:W-:Y:S01]  /*5b70*/  @P4 STG.E.U16 desc[UR38][R4.64+0xd0], R78 ;  /* 0x0000d04e04004986 */ /* 0x0001e2000c101526 */
[----:B------:R-:W-:Y:S02]  /*5b80*/  ISETP.GT.AND P4, PT, R3, RZ, P2 ;  /* 0x000000ff0300720c */ /* 0x000fe40001784270 */
[----:B------:R-:W-:-:S02]  /*5b90*/  F2FP.F16.F32.PACK_AB R81, RZ, R81 ;  /* 0x00000051ff51723e */ /* 0x000fc400000000ff */
[----:B------:R-:W-:Y:S02]  /*5ba0*/  ISETP.GT.AND P2, PT, R3, 0x8, P2 ;  /* 0x000000080300780c */ /* 0x000fe40001744270 */
[----:B------:R-:W-:Y:S02]  /*5bb0*/  F2FP.F16.F32.PACK_AB R82, RZ, R82 ;  /* 0x00000052ff52723e */ /* 0x000fe400000000ff */
[----:B------:R-:W-:Y:S02]  /*5bc0*/  F2FP.F16.F32.PACK_AB R83, RZ, R83 ;  /* 0x00000053ff53723e */ /* 0x000fe400000000ff */
[----:B------:R-:W-:Y:S01]  /*5bd0*/  F2FP.F16.F32.PACK_AB R84, RZ, R84 ;  /* 0x00000054ff54723e */ /* 0x000fe200000000ff */
[----:B0-----:R-:W-:Y:S01]  /*5be0*/  @P5 IMAD.MOV.U32 R4, RZ, RZ, R8 ;  /* 0x000000ffff045224 */ /* 0x001fe200078e0008 */
[----:B------:R-:W-:Y:S01]  /*5bf0*/  F2FP.F16.F32.PACK_AB R85, RZ, R85 ;  /* 0x00000055ff55723e */ /* 0x000fe200000000ff */
[----:B------:R-:W-:Y:S01]  /*5c00*/  @P5 IMAD.MOV.U32 R5, RZ, RZ, R9 ;  /* 0x000000ffff055224 */ /* 0x000fe200078e0009 */
[----:B------:R-:W-:-:S02]  /*5c10*/  F2FP.F16.F32.PACK_AB R86, RZ, R86 ;  /* 0x00000056ff56723e */ /* 0x000fc400000000ff */
[----:B------:R-:W-:Y:S02]  /*5c20*/  F2FP.F16.F32.PACK_AB R87, RZ, R87 ;  /* 0x00000057ff57723e */ /* 0x000fe400000000ff */
[----:B------:R0:W-:Y:S01]  /*5c30*/  @P5 STG.E.U16 desc[UR38][R4.64+0xd2], R79 ;  /* 0x0000d24f04005986 */ /* 0x0001e2000c101526 */
[C---:B------:R-:W-:Y:S02]  /*5c40*/  ISETP.GT.AND P5, PT, R3.reuse, RZ, P3 ;  /* 0x000000ff0300720c */ /* 0x040fe40001fa4270 */
[----:B------:R-:W-:-:S11]  /*5c50*/  ISETP.GT.AND P3, PT, R3, 0x8, P3 ;  /* 0x000000080300780c */ /* 0x000fd60001f64270 */
[----:B0-----:R-:W-:Y:S02]  /*5c60*/  @P5 IMAD.MOV.U32 R4, RZ, RZ, R6 ;  /* 0x000000ffff045224 */ /* 0x001fe400078e0006 */
[----:B------:R-:W-:-:S05]  /*5c70*/  @P5 IMAD.MOV.U32 R5, RZ, RZ, R7 ;  /* 0x000000ffff055224 */ /* 0x000fca00078e0007 */
[----:B------:R0:W-:Y:S01]  /*5c80*/  @P5 STG.E.U16 desc[UR38][R4.64+0xe0], R80 ;  /* 0x0000e05004005986 */ /* 0x0001e2000c101526 */
[C---:B------:R-:W-:Y:S02]  /*5c90*/  ISETP.GT.AND P5, PT, R3.reuse, RZ, P0 ;  /* 0x000000ff0300720c */ /* 0x040fe400007a4270 */
[----:B------:R-:W-:Y:S01]  /*5ca0*/  ISETP.GT.AND P0, PT, R3, 0x8, P0 ;  /* 0x000000080300780c */ /* 0x000fe20000704270 */
[----:B0-----:R-:W-:Y:S02]  /*5cb0*/  @P4 IMAD.MOV.U32 R4, RZ, RZ, R6 ;  /* 0x000000ffff044224 */ /* 0x001fe400078e0006 */
[----:B------:R-:W-:-:S05]  /*5cc0*/  @P4 IMAD.MOV.U32 R5, RZ, RZ, R7 ;  /* 0x000000ffff054224 */ /* 0x000fca00078e0007 */
[----:B------:R0:W-:Y:S01]  /*5cd0*/  @P4 STG.E.U16 desc[UR38][R4.64+0xe2], R81 ;  /* 0x0000e25104004986 */ /* 0x0001e2000c101526 */
[C---:B------:R-:W-:Y:S02]  /*5ce0*/  ISETP.GT.AND P4, PT, R3.reuse, RZ, P1 ;  /* 0x000000ff0300720c */ /* 0x040fe40000f84270 */
[----:B------:R-:W-:Y:S01]  /*5cf0*/  ISETP.GT.AND P1, PT, R3, 0x8, P1 ;  /* 0x000000080300780c */ /* 0x000fe20000f24270 */
[----:B0-----:R-:W-:Y:S02]  /*5d00*/  @P3 IMAD.MOV.U32 R4, RZ, RZ, R8 ;  /* 0x000000ffff043224 */ /* 0x001fe400078e0008 */
[----:B------:R-:W-:-:S05]  /*5d10*/  @P3 IMAD.MOV.U32 R5, RZ, RZ, R9 ;  /* 0x000000ffff053224 */ /* 0x000fca00078e0009 */
[----:B------:R0:W-:Y:S02]  /*5d20*/  @P3 STG.E.U16 desc[UR38][R4.64+0xe0], R82 ;  /* 0x0000e05204003986 */ /* 0x0001e4000c101526 */
[----:B0-----:R-:W-:Y:S02]  /*5d30*/  @P2 IMAD.MOV.U32 R4, RZ, RZ, R8 ;  /* 0x000000ffff042224 */ /* 0x001fe400078e0008 */
[----:B------:R-:W-:-:S05]  /*5d40*/  @P2 IMAD.MOV.U32 R5, RZ, RZ, R9 ;  /* 0x000000ffff052224 */ /* 0x000fca00078e0009 */
[----:B------:R0:W-:Y:S02]  /*5d50*/  @P2 STG.E.U16 desc[UR38][R4.64+0xe2], R83 ;  /* 0x0000e25304002986 */ /* 0x0001e4000c101526 */
[----:B0-----:R-:W-:Y:S02]  /*5d60*/  @P4 IMAD.MOV.U32 R4, RZ, RZ, R6 ;  /* 0x000000ffff044224 */ /* 0x001fe400078e0006 */
[----:B------:R-:W-:-:S05]  /*5d70*/  @P4 IMAD.MOV.U32 R5, RZ, RZ, R7 ;  /* 0x000000ffff054224 */ /* 0x000fca00078e0007 */
[----:B------:R0:W-:Y:S04]  /*5d80*/  @P4 STG.E.U16 desc[UR38][R4.64+0xf0], R84 ;  /* 0x0000f05404004986 */ /* 0x0001e8000c101526 */
[----:B------:R1:W-:Y:S01]  /*5d90*/  @P5 STG.E.U16 desc[UR38][R6.64+0xf2], R85 ;  /* 0x0000f25506005986 */ /* 0x0003e2000c101526 */
[----:B0-----:R-:W-:Y:S02]  /*5da0*/  @P1 IMAD.MOV.U32 R4, RZ, RZ, R8 ;  /* 0x000000ffff041224 */ /* 0x001fe400078e0008 */
[----:B------:R-:W-:-:S05]  /*5db0*/  @P1 IMAD.MOV.U32 R5, RZ, RZ, R9 ;  /* 0x000000ffff051224 */ /* 0x000fca00078e0009 */
[----:B------:R1:W-:Y:S04]  /*5dc0*/  @P1 STG.E.U16 desc[UR38][R4.64+0xf0], R86 ;  /* 0x0000f05604001986 */ /* 0x0003e8000c101526 */
[----:B------:R1:W-:Y:S02]  /*5dd0*/  @P0 STG.E.U16 desc[UR38][R8.64+0xf2], R87 ;  /* 0x0000f25708000986 */ /* 0x0003e4000c101526 */
.L_x_154:
[----:B------:R-:W-:Y:S05]  /*5de0*/  BSYNC B0 ;  /* 0x0000000000007941 */ /* 0x000fea0003800000 */
.L_x_28:
[----:B------:R-:W-:Y:S01]  /*5df0*/  IADD3 R16, P0, R16, UR36, RZ ;  /* 0x0000002410107c10 */ /* 0x000fe2000ff1e0ff */
[----:B------:R-:W-:Y:S01]  /*5e00*/  ULDC.64 UR4, c[0x0][0x650] ;  /* 0x0001940000047ab9 */ /* 0x000fe20000000a00 */
[----:B------:R-:W-:Y:S01]  /*5e10*/  PRMT R3, RZ, 0x7610, R3 ;  /* 0x00007610ff037816 */ /* 0x000fe20000000003 */
[----:B------:R-:W-:Y:S01]  /*5e20*/  IMAD.MOV.U32 R100, RZ, RZ, -0x1 ;  /* 0xffffffffff647424 */ /* 0x000fe200078e00ff */
[----:B------:R-:W-:Y:S01]  /*5e30*/  IADD3.X R17, R17, UR42, RZ, P0, !PT ;  /* 0x0000002a11117c10 */ /* 0x000fe200087fe4ff */
[----:B------:R-:W-:Y:S01]  /*5e40*/  IMAD.MOV.U32 R99, RZ, RZ, -0x1 ;  /* 0xffffffffff637424 */ /* 0x000fe200078e00ff */
[----:B------:R-:W-:-:S04]  /*5e50*/  ISETP.GE.U32.AND P0, PT, R16, UR4, PT ;  /* 0x0000000410007c0c */ /* 0x000fc8000bf06070 */
[----:B------:R-:W-:-:S13]  /*5e60*/  ISETP.GE.U32.AND.EX P0, PT, R17, UR5, PT, P0 ;  /* 0x0000000511007c0c */ /* 0x000fda000bf06100 */
[----:B------:R-:W-:Y:S05]  /*5e70*/  @P0 BRA `(.L_x_155) ;  /* 0x00000004004c0947 */ /* 0x000fea0003800000 */
[----:B------:R-:W0:Y:S01]  /*5e80*/  LDC.64 R10, c[0x0][0x628] ;  /* 0x00018a00ff0a7b82 */ /* 0x000e220000000a00 */
[----:B---3--:R-:W3:Y:S01]  /*5e90*/  S2R R12, SR_CTAID.X ;  /* 0x00000000000c7919 */ /* 0x008ee20000002500 */
[----:B-12-4-:R-:W-:Y:S02]  /*5ea0*/  IMAD.MOV.U32 R8, RZ, RZ, R16 ;  /* 0x000000ffff087224 */ /* 0x016fe400078e0010 */
[----:B------:R-:W-:Y:S01]  /*5eb0*/  IMAD.MOV.U32 R9, RZ, RZ, R17 ;  /* 0x000000ffff097224 */ /* 0x000fe200078e0011 */
[----:B------:R-:W1:Y:S03]  /*5ec0*/  S2R R20, SR_CTAID.Y ;  /* 0x0000000000147919 */ /* 0x000e660000002600 */
[----:B------:R-:W2:Y:S08]  /*5ed0*/  LDC R0, c[0x0][0x630] ;  /* 0x00018c00ff007b82 */ /* 0x000eb00000000800 */
[----:B------:R-:W4:Y:S01]  /*5ee0*/  LDC.64 R14, c[0x0][0x620] ;  /* 0x00018800ff0e7b82 */ /* 0x000f220000000a00 */
[----:B0-----:R-:W-:-:S04]  /*5ef0*/  ISETP.NE.U32.AND P0, PT, R10, RZ, PT ;  /* 0x000000ff0a00720c */ /* 0x001fc80003f05070 */
[----:B------:R-:W-:-:S13]  /*5f00*/  ISETP.NE.AND.EX P0, PT, R11, RZ, PT, P0 ;  /* 0x000000ff0b00720c */ /* 0x000fda0003f05300 */
[----:B-1234-:R-:W-:Y:S05]  /*5f10*/  @!P0 BRA `(.L_x_156) ;  /* 0x0000000000288947 */ /* 0x01efea0003800000 */
        /* <DEDUP_REMOVED lines=10> */
.L_x_156:
[-CC-:B------:R-:W-:Y:S01]  /*5fc0*/  SHF.R.U64 R99, R8, R0.reuse, R9.reuse ;  /* 0x0000000008637219 */ /* 0x180fe20000001209 */
[----:B------:R-:W0:Y:S01]  /*5fd0*/  LDC.64 R26, c[0x0][0x640] ;  /* 0x00019000ff1a7b82 */ /* 0x000e220000000a00 */
[----:B------:R-:W-:Y:S01]  /*5fe0*/  SHF.R.U32.HI R0, RZ, R0, R9 ;  /* 0x00000000ff007219 */ /* 0x000fe20000011609 */
[----:B------:R-:W-:Y:S01]  /*5ff0*/  ULDC UR4, c[0x0][0x150] ;  /* 0x0000540000047ab9 */ /* 0x000fe20000000800 */
[----:B------:R-:W-:Y:S02]  /*6000*/  IADD3 R3, P0, RZ, -R99, RZ ;  /* 0x80000063ff037210 */ /* 0x000fe40007f1e0ff */
[----:B------:R-:W-:-:S03]  /*6010*/  I2FP.F32.U32 R7, R12 ;  /* 0x0000000c00077245 */ /* 0x000fc60000201000 */
[----:B------:R-:W1:Y:S01]  /*6020*/  LDC R6, c[0x0][0x618] ;  /* 0x00018600ff067b82 */ /* 0x000e620000000800 */
[----:B------:R-:W-:Y:S02]  /*6030*/  IMAD.X R5, RZ, RZ, ~R0, P0 ;  /* 0x000000ffff057224 */ /* 0x000fe400000e0e00 */
[----:B------:R-:W-:Y:S01]  /*6040*/  FMUL R7, R7, UR4 ;  /* 0x0000000407077c20 */ /* 0x000fe20008400000 */
[----:B------:R-:W-:Y:S01]  /*6050*/  ULDC UR4, c[0x0][0x154] ;  /* 0x0000550000047ab9 */ /* 0x000fe20000000800 */
[-C--:B------:R-:W-:Y:S02]  /*6060*/  IMAD R0, R5, R14.reuse, RZ ;  /* 0x0000000e05007224 */ /* 0x080fe400078e02ff */
[C---:B------:R-:W-:Y:S01]  /*6070*/  IMAD.WIDE.U32 R4, R3.reuse, R14, R16 ;  /* 0x0000000e03047225 */ /* 0x040fe200078e0010 */
[----:B------:R-:W2:Y:S01]  /*6080*/  LDC R8, c[0x0][0x608] ;  /* 0x00018200ff087b82 */ /* 0x000ea20000000800 */
[----:B------:R-:W3:Y:S02]  /*6090*/  F2I.U32.TRUNC.NTZ R7, R7 ;  /* 0x0000000700077305 */ /* 0x000ee4000020f000 */
[----:B------:R-:W-:Y:S01]  /*60a0*/  IMAD R3, R3, R15, R0 ;  /* 0x0000000f03037224 */ /* 0x000fe200078e0200 */
[----:B------:R-:W-:-:S03]  /*60b0*/  I2FP.F32.U32 R0, R20 ;  /* 0x0000001400007245 */ /* 0x000fc60000201000 */
[----:B------:R-:W-:Y:S01]  /*60c0*/  IMAD.IADD R3, R5, 0x1, R3 ;  /* 0x0000000105037824 */ /* 0x000fe200078e0203 */
[----:B------:R-:W4:Y:S01]  /*60d0*/  LDC R11, c[0x0][0x658] ;  /* 0x00019600ff0b7b82 */ /* 0x000f220000000800 */
[----:B0-----:R-:W-:-:S04]  /*60e0*/  ISETP.NE.U32.AND P0, PT, R26, RZ, PT ;  /* 0x000000ff1a00720c */ /* 0x001fc80003f05070 */
[----:B------:R-:W-:-:S03]  /*60f0*/  ISETP.NE.AND.EX P0, PT, R27, RZ, PT, P0 ;  /* 0x000000ff1b00720c */ /* 0x000fc60003f05300 */
[----:B------:R-:W0:Y:S01]  /*6100*/  LDC R9, c[0x0][0x144] ;  /* 0x00005100ff097b82 */ /* 0x000e220000000800 */
[-C--:B-1----:R-:W-:Y:S01]  /*6110*/  SHF.R.U64 R10, R4, R6.reuse, R3 ;  /* 0x00000006040a7219 */ /* 0x082fe20000001203 */
[----:B---3--:R-:W-:Y:S01]  /*6120*/  IMAD.MOV R7, RZ, RZ, -R7 ;  /* 0x000000ffff077224 */ /* 0x008fe200078e0a07 */
[----:B------:R-:W-:Y:S01]  /*6130*/  SHF.R.U32.HI R3, RZ, R6, R3 ;  /* 0x00000006ff037219 */ /* 0x000fe20000011603 */
[----:B------:R-:W-:-:S04]  /*6140*/  FMUL R6, R0, UR4 ;  /* 0x0000000400067c20 */ /* 0x000fc80008400000 */
[----:B------:R-:W1:Y:S01]  /*6150*/  LDC R21, c[0x0][0x148] ;  /* 0x00005200ff157b82 */ /* 0x000e620000000800 */
[----:B------:R3:W0:Y:S01]  /*6160*/  F2I.U32.TRUNC.NTZ R14, R6 ;  /* 0x00000006000e7305 */ /* 0x000622000020f000 */
[-CC-:B--2---:R-:W-:Y:S02]  /*6170*/  SHF.R.U64 R13, R10, R8.reuse, R3.reuse ;  /* 0x000000080a0d7219 */ /* 0x184fe40000001203 */
[----:B------:R-:W-:-:S04]  /*6180*/  SHF.R.U32.HI R0, RZ, R8, R3 ;  /* 0x00000008ff007219 */ /* 0x000fc80000011603 */
[----:B-----5:R-:W2:Y:S01]  /*6190*/  LDC R24, c[0x0][0x648] ;  /* 0x00019200ff187b82 */ /* 0x020ea20000000800 */
[-CC-:B----4-:R-:W-:Y:S02]  /*61a0*/  SHF.R.U64 R15, R13, R11.reuse, R0.reuse ;  /* 0x0000000b0d0f7219 */ /* 0x190fe40000001200 */
[----:B------:R-:W-:-:S03]  /*61b0*/  SHF.R.U32.HI R5, RZ, R11, R0 ;  /* 0x0000000bff057219 */ /* 0x000fc60000011600 */
[----:B------:R-:W-:Y:S02]  /*61c0*/  IMAD.MOV.U32 R4, RZ, RZ, R15 ;  /* 0x000000ffff047224 */ /* 0x000fe400078e000f */
[----:B------:R-:W4:Y:S01]  /*61d0*/  LDC R28, c[0x0][0x638] ;  /* 0x00018e00ff1c7b82 */ /* 0x000f220000000800 */
[----:B0-----:R-:W-:-:S07]  /*61e0*/  IMAD R25, R9, R7, R12 ;  /* 0x0000000709197224 */ /* 0x001fce00078e020c */
[----:B------:R-:W0:Y:S08]  /*61f0*/  LDC R29, c[0x0][0x610] ;  /* 0x00018400ff1d7b82 */ /* 0x000e300000000800 */
[----:B------:R-:W0:Y:S01]  /*6200*/  LDC R30, c[0x0][0x600] ;  /* 0x00018000ff1e7b82 */ /* 0x000e220000000800 */
[----:B-123--:R-:W-:Y:S05]  /*6210*/  @!P0 BRA `(.L_x_157) ;  /* 0x0000000000288947 */ /* 0x00efea0003800000 */
        /* <DEDUP_REMOVED lines=10> */
.L_x_157:
[----:B------:R-:W-:Y:S01]  /*62c0*/  ISETP.NE.AND P0, PT, R2, 0x1, PT ;  /* 0x000000010200780c */ /* 0x000fe20003f05270 */
[----:B------:R-:W-:Y:S01]  /*62d0*/  IMAD.MOV R14, RZ, RZ, -R14 ;  /* 0x000000ffff0e7224 */ /* 0x000fe200078e0a0e */
[----:B------:R-:W-:Y:S02]  /*62e0*/  SHF.R.U64 R0, R4, R24, R5 ;  /* 0x0000001804007219 */ /* 0x000fe40000001205 */
[----:B------:R-:W-:Y:S02]  /*62f0*/  LOP3.LUT R3, R13, R96, RZ, 0xc0, !PT ;  /* 0x000000600d037212 */ /* 0x000fe400078ec0ff */
[----:B------:R-:W-:Y:S01]  /*6300*/  LOP3.LUT R10, R10, R95, RZ, 0xc0, !PT ;  /* 0x0000005f0a0a7212 */ /* 0x000fe200078ec0ff */
[----:B------:R-:W-:Y:S02]  /*6310*/  IMAD.MOV R4, RZ, RZ, -R0 ;  /* 0x000000ffff047224 */ /* 0x000fe400078e0a00 */
[----:B------:R-:W-:Y:S02]  /*6320*/  IMAD R0, R90, R0, R3 ;  /* 0x000000005a007224 */ /* 0x000fe400078e0203 */
[----:B----4-:R-:W-:-:S02]  /*6330*/  IMAD R3, R4, R28, R15 ;  /* 0x0000001c04037224 */ /* 0x010fc400078e020f */
[----:B------:R-:W-:Y:S02]  /*6340*/  @P0 IMAD R25, R21, R14, R20 ;  /* 0x0000000e15190224 */ /* 0x000fe400078e0214 */
[----:B0-----:R-:W-:Y:S02]  /*6350*/  IMAD R5, R3, R30, R10 ;  /* 0x0000001e03057224 */ /* 0x001fe400078e020a */
[----:B------:R-:W-:Y:S02]  /*6360*/  IMAD R0, R0, R29, R25 ;  /* 0x0000001d00007224 */ /* 0x000fe400078e0219 */
[----:B------:R-:W-:-:S03]  /*6370*/  IMAD.MOV.U32 R4, RZ, RZ, 0x1 ;  /* 0x00000001ff047424 */ /* 0x000fc600078e00ff */
[----:B------:R-:W-:Y:S02]  /*6380*/  SEL R100, R5, R0, !P0 ;  /* 0x0000000005647207 */ /* 0x000fe40004000000 */
[----:B------:R-:W-:Y:S02]  /*6390*/  PRMT R3, R4, 0x7610, R3 ;  /* 0x0000761004037816 */ /* 0x000fe40000000003 */
[----:B------:R-:W-:-:S07]  /*63a0*/  SEL R0, R0, R5, !P0 ;  /* 0x0000000500007207 */ /* 0x000fce0004000000 */
.L_x_155:
[----:B------:R-:W-:Y:S01]  /*63b0*/  UIADD3 UR41, UR43, UR41, URZ ;  /* 0x000000292b297290 */ /* 0x000fe2000fffe03f */
[----:B------:R-:W-:Y:S01]  /*63c0*/  LOP3.LUT P0, RZ, R3, 0xff, RZ, 0xc0, !PT ;  /* 0x000000ff03ff7812 */ /* 0x000fe2000780c0ff */
[----:B------:R-:W-:Y:S02]  /*63d0*/  IMAD.MOV.U32 R101, RZ, RZ, R0 ;  /* 0x000000ffff657224 */ /* 0x000fe400078e0000 */
[----:B------:R-:W-:Y:S02]  /*63e0*/  USHF.R.U32.HI UR4, URZ, 0x1, UR41 ;  /* 0x000000013f047899 */ /* 0x000fe40008011629 */
[----:B------:R-:W-:Y:S02]  /*63f0*/  UISETP.GT.U32.AND UP1, UPT, UR41, 0x1, UPT ;  /* 0x000000012900788c */ /* 0x000fe4000bf24070 */
[----:B------:R-:W-:Y:S02]  /*6400*/  ULOP3.LUT UR4, UR4, 0x1, URZ, 0xc0, !UPT ;  /* 0x0000000104047892 */ /* 0x000fe4000f8ec03f */
[----:B------:R-:W-:-:S02]  /*6410*/  UISETP.LT.U32.AND UP1, UPT, UR43, 0x2, UP1 ;  /* 0x000000022b00788c */ /* 0x000fc40008f21070 */
[----:B------:R-:W-:Y:S02]  /*6420*/  UISETP.NE.U32.AND UP0, UPT, UR4, 0x1, UPT ;  /* 0x000000010400788c */ /* 0x000fe4000bf05070 */
[----:B------:R-:W-:Y:S02]  /*6430*/  USEL UR5, URZ, 0x1, !UP1 ;  /* 0x000000013f057887 */ /* 0x000fe4000c800000 */
[----:B------:R-:W-:Y:S02]  /*6440*/  UISETP.GT.U32.AND UP0, UPT, UR43, 0x1, !UP0 ;  /* 0x000000012b00788c */ /* 0x000fe4000c704070 */
[----:B------:R-:W-:Y:S02]  /*6450*/  ULOP3.LUT UR41, UR41, 0x1, URZ, 0xc0, !UPT ;  /* 0x0000000129297892 */ /* 0x000fe4000f8ec03f */
[----:B------:R-:W-:-:S04]  /*6460*/  USEL UR4, URZ, 0x1, !UP0 ;  /* 0x000000013f047887 */ /* 0x000fc8000c000000 */
[----:B------:R-:W-:Y:S01]  /*6470*/  ULOP3.LUT UR40, UR4, UR40, UR5, 0x96, !UPT ;  /* 0x0000002804287292 */ /* 0x000fe2000f8e9605 */
[----:B------:R-:W-:Y:S11]  /*6480*/  @P0 BRA `(.L_x_158) ;  /* 0xffffffac003c0947 */ /* 0x000ff6000383ffff */
[----:B------:R-:W-:Y:S05]  /*6490*/  EXIT ;  /* 0x000000000000794d */ /* 0x000fea0003800000 */
.L_x_3:
        /* <DEDUP_REMOVED lines=26> */
.L_x_160:
[--C-:B------:R-:W-:Y:S01]  /*6640*/  SHF.R.U64 R14, R12, R20, R13.reuse ;  /* 0x000000140c0e7219 */ /* 0x100fe2000000120d */
[----:B------:R-:W0:Y:S01]  /*6650*/  LDC R24, c[0x0][0x618] ;  /* 0x00018600ff187b82 */ /* 0x000e220000000800 */
[----:B------:R-:W-:Y:S01]  /*6660*/  I2FP.F32.U32 R8, R6 ;  /* 0x0000000600087245 */ /* 0x000fe20000201000 */
[----:B------:R-:W-:Y:S01]  /*6670*/  ULDC UR4, c[0x0][0x150] ;  /* 0x0000540000047ab9 */ /* 0x000fe20000000800 */
[----:B------:R-:W-:Y:S02]  /*6680*/  SHF.R.U32.HI R7, RZ, R20, R13 ;  /* 0x00000014ff077219 */ /* 0x000fe4000001160d */
[----:B------:R-:W-:Y:S01]  /*6690*/  IADD3 R11, P0, RZ, -R14, RZ ;  /* 0x8000000eff0b7210 */ /* 0x000fe20007f1e0ff */
[----:B------:R-:W-:Y:S01]  /*66a0*/  FMUL R13, R8, UR4 ;  /* 0x00000004080d7c20 */ /* 0x000fe20008400000 */
[----:B------:R-:W-:Y:S01]  /*66b0*/  ULDC UR4, c[0x0][0x154] ;  /* 0x0000550000047ab9 */ /* 0x000fe20000000800 */
[----:B------:R-:W1:Y:S02]  /*66c0*/  LDC.64 R26, c[0x0][0x640] ;  /* 0x00019000ff1a7b82 */ /* 0x000e640000000a00 */
[----:B------:R-:W-:-:S02]  /*66d0*/  IMAD.X R7, RZ, RZ, ~R7, P0 ;  /* 0x000000ffff077224 */ /* 0x000fc400000e0e07 */
[----:B------:R-:W2:Y:S01]  /*66e0*/  F2I.U32.TRUNC.NTZ R13, R13 ;  /* 0x0000000d000d7305 */ /* 0x000ea2000020f000 */
[----:B------:R-:W-:-:S03]  /*66f0*/  IMAD.WIDE.U32 R8, R11, R22, R16 ;  /* 0x000000160b087225 */ /* 0x000fc600078e0010 */
[----:B------:R-:W3:Y:S01]  /*6700*/  LDC R15, c[0x0][0x144] ;  /* 0x00005100ff0f7b82 */ /* 0x000ee20000000800 */
[----:B------:R-:W-:-:S04]  /*6710*/  IMAD R10, R7, R22, RZ ;  /* 0x00000016070a7224 */ /* 0x000fc800078e02ff */
[----:B------:R-:W-:Y:S02]  /*6720*/  IMAD R7, R11, R23, R10 ;  /* 0x000000170b077224 */ /* 0x000fe400078e020a */
[----:B------:R-:W-:Y:S01]  /*6730*/  IMAD.MOV.U32 R10, RZ, RZ, -0x1 ;  /* 0xffffffffff0a7424 */ /* 0x000fe200078e00ff */
[----:B------:R-:W4:Y:S01]  /*6740*/  LDC R20, c[0x0][0x608] ;  /* 0x00018200ff147b82 */ /* 0x000f220000000800 */
[----:B------:R-:W-:Y:S01]  /*6750*/  IMAD.IADD R7, R9, 0x1, R7 ;  /* 0x0000000109077824 */ /* 0x000fe200078e0207 */
[----:B------:R-:W-:-:S04]  /*6760*/  I2FP.F32.U32 R9, R3 ;  /* 0x0000000300097245 */ /* 0x000fc80000201000 */
[-C--:B0-----:R-:W-:Y:S01]  /*6770*/  SHF.R.U64 R12, R8, R24.reuse, R7 ;  /* 0x00000018080c7219 */ /* 0x081fe20000001207 */
[----:B--2---:R-:W-:Y:S01]  /*6780*/  IMAD.MOV R8, RZ, RZ, -R13 ;  /* 0x000000ffff087224 */ /* 0x004fe200078e0a0d */
[----:B------:R-:W0:Y:S01]  /*6790*/  LDC R11, c[0x0][0x658] ;  /* 0x00019600ff0b7b82 */ /* 0x000e220000000800 */
[----:B-1----:R-:W-:Y:S01]  /*67a0*/  ISETP.NE.U32.AND P0, PT, R26, RZ, PT ;  /* 0x000000ff1a00720c */ /* 0x002fe20003f05070 */
[----:B------:R-:W-:Y:S01]  /*67b0*/  FMUL R9, R9, UR4 ;  /* 0x0000000409097c20 */ /* 0x000fe20008400000 */
[----:B------:R-:W-:Y:S02]  /*67c0*/  SHF.R.U32.HI R7, RZ, R24, R7 ;  /* 0x00000018ff077219 */ /* 0x000fe40000011607 */
[----:B------:R-:W-:-:S03]  /*67d0*/  ISETP.NE.AND.EX P0, PT, R27, RZ, PT, P0 ;  /* 0x000000ff1b00720c */ /* 0x000fc60003f05300 */
[----:B------:R-:W1:Y:S01]  /*67e0*/  LDC R22, c[0x0][0x148] ;  /* 0x00005200ff167b82 */ /* 0x000e620000000800 */
[----:B---3--:R-:W-:Y:S02]  /*67f0*/  IMAD R23, R15, R8, R6 ;  /* 0x000000080f177224 */ /* 0x008fe400078e0206 */
[----:B------:R-:W-:-:S05]  /*6800*/  IMAD.MOV.U32 R8, RZ, RZ, 0x1 ;  /* 0x00000001ff087424 */ /* 0x000fca00078e00ff */
[----:B------:R-:W2:Y:S01]  /*6810*/  LDC R21, c[0x0][0x600] ;  /* 0x00018000ff157b82 */ /* 0x000ea20000000800 */
[-CC-:B----4-:R-:W-:Y:S02]  /*6820*/  SHF.R.U64 R15, R12, R20.reuse, R7.reuse ;  /* 0x000000140c0f7219 */ /* 0x190fe40000001207 */
[----:B------:R-:W-:Y:S02]  /*6830*/  SHF.R.U32.HI R6, RZ, R20, R7 ;  /* 0x00000014ff067219 */ /* 0x000fe40000011607 */
[----:B------:R3:W4:Y:S03]  /*6840*/  F2I.U32.TRUNC.NTZ R20, R9 ;  /* 0x0000000900147305 */ /* 0x000726000020f000 */
[----:B------:R-:W1:Y:S01]  /*6850*/  LDC R25, c[0x0][0x648] ;  /* 0x00019200ff197b82 */ /* 0x000e620000000800 */
[-C--:B0-----:R-:W-:Y:S02]  /*6860*/  SHF.R.U64 R19, R15, R11.reuse, R6 ;  /* 0x0000000b0f137219 */ /* 0x081fe40000001206 */
[----:B------:R-:W-:-:S02]  /*6870*/  SHF.L.U32 R10, R10, R11, RZ ;  /* 0x0000000b0a0a7219 */ /* 0x000fc400000006ff */
[-C--:B------:R-:W-:Y:S01]  /*6880*/  SHF.R.U32.HI R7, RZ, R11.reuse, R6 ;  /* 0x0000000bff077219 */ /* 0x080fe20000011606 */
[----:B------:R-:W-:Y:S01]  /*6890*/  IMAD.MOV.U32 R6, RZ, RZ, R19 ;  /* 0x000000ffff067224 */ /* 0x000fe200078e0013 */
[----:B------:R-:W-:Y:S01]  /*68a0*/  SHF.L.U32 R24, R8, R11, RZ ;  /* 0x0000000b08187219 */ /* 0x000fe200000006ff */
[----:B------:R-:W0:Y:S01]  /*68b0*/  LDC R28, c[0x0][0x638] ;  /* 0x00018e00ff1c7b82 */ /* 0x000e220000000800 */
[----:B------:R-:W-:-:S07]  /*68c0*/  LOP3.LUT R30, RZ, R10, RZ, 0x33, !PT ;  /* 0x0000000aff1e7212 */ /* 0x000fce00078e33ff */
[----:B------:R-:W0:Y:S01]  /*68d0*/  LDC R29, c[0x0][0x610] ;  /* 0x00018400ff1d7b82 */ /* 0x000e220000000800 */
[----:B---34-:R-:W-:Y:S05]  /*68e0*/  @!P0 BRA `(.L_x_161) ;  /* 0x0000000000288947 */ /* 0x018fea0003800000 */
[----:B------:R-:W3:Y:S02]  /*68f0*/  LDC R6, c[0x0][0x64c] ;  /* 0x00019300ff067b82 */ /* 0x000ee40000000800 */
[----:B---3--:R-:W-:-:S05]  /*6900*/  IADD3 R11, P0, R19, R6, RZ ;  /* 0x00000006130b7210 */ /* 0x008fca0007f1e0ff */
        /* <DEDUP_REMOVED lines=8> */
.L_x_161:
[----:B------:R-:W-:Y:S01]  /*6990*/  ISETP.NE.AND P0, PT, R2, 0x1, PT ;  /* 0x000000010200780c */ /* 0x000fe20003f05270 */
[----:B--2---:R-:W-:Y:S01]  /*69a0*/  VIADD R9, R21, 0xffffffff ;  /* 0xffffffff15097836 */ /* 0x004fe20000000000 */
[----:B-1----:R-:W-:Y:S01]  /*69b0*/  SHF.R.U64 R7, R6, R25, R7 ;  /* 0x0000001906077219 */ /* 0x002fe20000001207 */
[----:B------:R-:W-:Y:S01]  /*69c0*/  IMAD.MOV R20, RZ, RZ, -R20 ;  /* 0x000000ffff147224 */ /* 0x000fe200078e0a14 */
[----:B------:R-:W-:Y:S02]  /*69d0*/  LOP3.LUT R6, R15, R30, RZ, 0xc0, !PT ;  /* 0x0000001e0f067212 */ /* 0x000fe400078ec0ff */
[----:B------:R-:W-:Y:S01]  /*69e0*/  LOP3.LUT R12, R12, R9, RZ, 0xc0, !PT ;  /* 0x000000090c0c7212 */ /* 0x000fe200078ec0ff */
[----:B------:R-:W-:Y:S02]  /*69f0*/  IMAD.MOV R8, RZ, RZ, -R7 ;  /* 0x000000ffff087224 */ /* 0x000fe400078e0a07 */
[----:B------:R-:W-:Y:S02]  /*6a00*/  IMAD R6, R24, R7, R6 ;  /* 0x0000000718067224 */ /* 0x000fe400078e0206 */
[----:B------:R-:W-:-:S02]  /*6a10*/  IMAD.MOV.U32 R9, RZ, RZ, 0x1 ;  /* 0x00000001ff097424 */ /* 0x000fc400078e00ff */
[----:B------:R-:W-:Y:S02]  /*6a20*/  @P0 IMAD R23, R22, R20, R3 ;  /* 0x0000001416170224 */ /* 0x000fe400078e0203 */
[----:B0-----:R-:W-:Y:S02]  /*6a30*/  IMAD R3, R8, R28, R19 ;  /* 0x0000001c08037224 */ /* 0x001fe400078e0213 */
[----:B------:R-:W-:Y:S02]  /*6a40*/  IMAD R13, R6, R29, R23 ;  /* 0x0000001d060d7224 */ /* 0x000fe400078e0217 */
[----:B------:R-:W-:Y:S02]  /*6a50*/  IMAD R6, R3, R21, R12 ;  /* 0x0000001503067224 */ /* 0x000fe400078e020c */
[----:B------:R-:W-:-:S03]  /*6a60*/  IMAD.MOV.U32 R8, RZ, RZ, R14 ;  /* 0x000000ffff087224 */ /* 0x000fc600078e000e */
[----:B------:R-:W-:Y:S02]  /*6a70*/  SEL R20, R6, R13, !P0 ;  /* 0x0000000d06147207 */ /* 0x000fe40004000000 */
[----:B------:R-:W-:-:S07]  /*6a80*/  SEL R13, R13, R6, !P0 ;  /* 0x000000060d0d7207 */ /* 0x000fce0004000000 */
.L_x_159:
[----:B------:R-:W-:-:S08]  /*6a90*/  NOP ;  /* 0x0000000000007918 */ /* 0x000fd00000000000 */
[----:B------:R-:W0:-:S00]  /*6aa0*/  USETMAXREG.DEALLOC.CTAPOOL 0x28 ;  /* 0x00000028000079c8 */ /* 0x000e0000080e0500 */
[----:B0-----:R-:W-:-:S13]  /*6ab0*/  ISETP.NE.AND P0, PT, R0, RZ, PT ;  /* 0x000000ff0000720c */ /* 0x001fda0003f05270 */
[----:B------:R-:W-:Y:S05]  /*6ac0*/  @P0 EXIT ;  /* 0x000000000000094d */ /* 0x000fea0003800000 */
[----:B------:R-:W-:Y:S01]  /*6ad0*/  LOP3.LUT P0, RZ, R9, 0xff, RZ, 0xc0, !PT ;  /* 0x000000ff09ff7812 */ /* 0x000fe2000780c0ff */
[----:B------:R-:W-:Y:S02]  /*6ae0*/  IMAD.MOV.U32 R0, RZ, RZ, 0x1 ;  /* 0x00000001ff007424 */ /* 0x000fe400078e00ff */
[----:B------:R-:W-:-:S10]  /*6af0*/  IMAD.MOV.U32 R3, RZ, RZ, RZ ;  /* 0x000000ffff037224 */ /* 0x000fd400078e00ff */
[----:B------:R-:W-:Y:S05]  /*6b00*/  @!P0 BRA `(.L_x_162) ;  /* 0x0000000c00148947 */ /* 0x000fea0003800000 */
[----:B------:R-:W0:Y:S01]  /*6b10*/  LDC R0, c[0x0][0x28c] ;  /* 0x0000a300ff007b82 */ /* 0x000e220000000800 */
[----:B------:R-:W-:Y:S01]  /*6b20*/  LOP3.LUT P0, RZ, R4, 0x1f, RZ, 0xc0, !PT ;  /* 0x0000001f04ff7812 */ /* 0x000fe2000780c0ff */
[----:B------:R-:W-:Y:S01]  /*6b30*/  ULDC UR5, c[0x0][0x658] ;  /* 0x0001960000057ab9 */ /* 0x000fe20000000800 */
[----:B------:R-:W-:Y:S01]  /*6b40*/  UMOV UR6, 0xffffffff ;  /* 0xffffffff00067882 */ /* 0x000fe20000000000 */
[----:B------:R-:W-:Y:S01]  /*6b50*/  BSSY B0, `(.L_x_162) ;  /* 0x00000c0000007945 */ /* 0x000fe20003800000 */
[----:B------:R-:W-:Y:S01]  /*6b60*/  USHF.L.U32 UR6, UR6, UR5, URZ ;  /* 0x0000000506067299 */ /* 0x000fe2000800063f */
[C---:B------:R-:W-:Y:S01]  /*6b70*/  ISETP.NE.AND P2, PT, R5.reuse, RZ, PT ;  /* 0x000000ff0500720c */ /* 0x040fe20003f45270 */
[----:B------:R-:W-:Y:S01]  /*6b80*/  IMAD.MOV.U32 R11, RZ, RZ, 0x1 ;  /* 0x00000001ff0b7424 */ /* 0x000fe200078e00ff */
[----:B------:R-:W-:Y:S01]  /*6b90*/  ISETP.NE.OR P0, PT, R5, RZ, !P0 ;  /* 0x000000ff0500720c */ /* 0x000fe20004705670 */
[----:B------:R-:W-:Y:S01]  /*6ba0*/  ULDC UR4, c[0x0][0x600] ;  /* 0x0001800000047ab9 */ /* 0x000fe20000000800 */
[----:B------:R-:W-:Y:S01]  /*6bb0*/  LOP3.LUT R19, R18, 0x2, RZ, 0xfc, !PT ;  /* 0x0000000212137812 */ /* 0x000fe200078efcff */
[----:B------:R-:W-:Y:S01]  /*6bc0*/  UMOV UR7, 0x1 ;  /* 0x0000000100077882 */ /* 0x000fe20000000000 */
[----:B------:R-:W-:-:S02]  /*6bd0*/  UIADD3 UR15, UR4, -0x1, URZ ;  /* 0xffffffff040f7890 */ /* 0x000fc4000fffe03f */
[----:B------:R-:W-:Y:S02]  /*6be0*/  USHF.L.U32 UR17, UR7, UR5, URZ ;  /* 0x0000000507117299 */ /* 0x000fe4000800063f */
[----:B------:R-:W-:Y:S01]  /*6bf0*/  ULOP3.LUT UR16, URZ, UR6, URZ, 0x33, !UPT ;  /* 0x000000063f107292 */ /* 0x000fe2000f8e333f */
[----:B------:R-:W-:Y:S01]  /*6c00*/  ULDC.64 UR20, c[0x0][0x198] ;  /* 0x0000660000147ab9 */ /* 0x000fe20000000a00 */
[----:B0-----:R-:W-:-:S05]  /*6c10*/  VIADD R0, R0, 0x3f ;  /* 0x0000003f00007836 */ /* 0x001fca0000000000 */
[----:B------:R-:W-:-:S04]  /*6c20*/  SHF.R.S32.HI R3, RZ, 0x1f, R0 ;  /* 0x0000001fff037819 */ /* 0x000fc80000011400 */
[----:B------:R-:W-:Y:S01]  /*6c30*/  LEA.HI R3, R3, R0, RZ, 0x6 ;  /* 0x0000000003037211 */ /* 0x000fe200078f30ff */
[----:B------:R-:W-:-:S03]  /*6c40*/  IMAD.MOV.U32 R0, RZ, RZ, 0x1 ;  /* 0x00000001ff007424 */ /* 0x000fc600078e00ff */
[----:B------:R-:W-:Y:S01]  /*6c50*/  SHF.R.S32.HI R12, RZ, 0x6, R3 ;  /* 0x00000006ff0c7819 */ /* 0x000fe20000011403 */
[----:B------:R-:W-:-:S04]  /*6c60*/  IMAD.MOV.U32 R3, RZ, RZ, RZ ;  /* 0x000000ffff037224 */ /* 0x000fc800078e00ff */
[----:B------:R-:W-:-:S07]  /*6c70*/  VIADD R10, R12, 0x1 ;  /* 0x000000010c0a7836 */ /* 0x000fce0000000000 */
.L_x_174:
[----:B------:R-:W-:-:S03]  /*6c80*/  UMOV UR4, 0xffffffff ;  /* 0xffffffff00047882 */ /* 0x000fc60000000000 */
[----:B------:R-:W-:Y:S05]  /*6c90*/  BRA.DIV UR4, `(.L_x_163) ;  /* 0x0000000e04547947 */ /* 0x000fea000b800000 */
[----:B------:R-:W-:-:S13]  /*6ca0*/  ELECT P6, URZ, PT ;  /* 0x00000000003f782f */ /* 0x000fda00038c0000 */
.L_x_183:
[----:B------:R-:W0:Y:S01]  /*6cb0*/  LDC R4, c[0x0][0x28c] ;  /* 0x0000a300ff047b82 */ /* 0x000e220000000800 */
[----:B------:R-:W-:Y:S01]  /*6cc0*/  BSSY B1, `(.L_x_164) ;  /* 0x0000035000017945 */ /* 0x000fe20003800000 */
[----:B0-----:R-:W-:-:S13]  /*6cd0*/  ISETP.LT.OR P6, PT, R4, 0x1, !P6 ;  /* 0x000000010400780c */ /* 0x001fda00077c1670 */
[----:B------:R-:W-:Y:S05]  /*6ce0*/  @P6 BRA `(.L_x_165) ;  /* 0x0000000000c86947 */ /* 0x000fea0003800000 */
[----:B------:R-:W-:Y:S02]  /*6cf0*/  IMAD.SHL.U32 R20, R20, 0x80, RZ ;  /* 0x0000008014147824 */ /* 0x000fe400078e00ff */
[----:B------:R-:W-:Y:S02]  /*6d00*/  IMAD.SHL.U32 R13, R13, 0x80, RZ ;  /* 0x000000800d0d7824 */ /* 0x000fe400078e00ff */
[----:B------:R-:W-:Y:S02]  /*6d10*/  IMAD.MOV.U32 R21, RZ, RZ, RZ ;  /* 0x000000ffff157224 */ /* 0x000fe400078e00ff */
[----:B------:R-:W-:Y:S02]  /*6d20*/  IMAD.MOV.U32 R4, RZ, RZ, R10 ;  /* 0x000000ffff047224 */ /* 0x000fe400078e000a */
[----:B------:R-:W-:Y:S02]  /*6d30*/  IMAD.MOV.U32 R5, RZ, RZ, R0 ;  /* 0x000000ffff057224 */ /* 0x000fe400078e0000 */
[----:B------:R-:W-:-:S07]  /*6d40*/  IMAD.MOV.U32 R6, RZ, RZ, R3 ;  /* 0x000000ffff067224 */ /* 0x000fce00078e0003 */
.L_x_169:
[----:B------:R-:W0:Y:S01]  /*6d50*/  S2R R14, SR_CgaCtaId ;  /* 0x00000000000e7919 */ /* 0x000e220000008800 */
[----:B------:R-:W-:Y:S01]  /*6d60*/  MOV R7, 0x400 ;  /* 0x0000040000077802 */ /* 0x000fe20000000f00 */
[----:B------:R-:W1:Y:S03]  /*6d70*/  @!P2 LDC R9, c[0x0][0x500] ;  /* 0x00014000ff09ab82 */ /* 0x000e660000000800 */
[----:B0-----:R-:W-:Y:S02]  /*6d80*/  LEA R15, R14, R7, 0x18 ;  /* 0x000000070e0f7211 */ /* 0x001fe400078ec0ff */
[----:B------:R-:W-:-:S03]  /*6d90*/  SHF.L.U32 R7, R5, 0x1f, RZ ;  /* 0x0000001f05077819 */ /* 0x000fc600000006ff */
[----:B------:R-:W-:-:S04]  /*6da0*/  IMAD R14, R6, 0x8, R15 ;  /* 0x00000008060e7824 */ /* 0x000fc800078e020f */
[----:B------:R-:W0:Y:S02]  /*6db0*/  SYNCS.PHASECHK.TRANS64.TRYWAIT P1, [R14+URZ+0x10], R7 ;  /* 0x000010070e0075a7 */ /* 0x000e24000802017f */
[----:B01----:R-:W-:Y:S05]  /*6dc0*/  @!P1 BRA `(.L_x_166) ;  /* 0x0000000c00289947 */ /* 0x003fea0003800000 */
.L_x_184:
[----:B0-----:R-:W-:Y:S01]  /*6dd0*/  PRMT R7, R19, 0x9910, RZ ;  /* 0x0000991013077816 */ /* 0x001fe200000000ff */
[----:B------:R0:W-:Y:S03]  /*6de0*/  @!P2 SYNCS.ARRIVE.TRANS64 RZ, [R14+URZ], R9 ;  /* 0x000000090effa9a7 */ /* 0x0001e6000800003f */
[----:B------:R-:W-:-:S13]  /*6df0*/  ISETP.NE.AND P1, PT, R7, 0x2, PT ;  /* 0x000000020700780c */ /* 0x000fda0003f25270 */
[----:B0-----:R-:W-:Y:S05]  /*6e00*/  @P1 BRA `(.L_x_167) ;  /* 0x0000000000041947 */ /* 0x001fea0003800000 */
[----:B------:R-:W-:Y:S01]  /*6e10*/  BPT.TRAP 0x1 ;  /* 0x000000040000795c */ /* 0x000fe20000300000 */
.L_x_167:
[----:B------:R-:W-:Y:S05]  /*6e20*/  @P0 BRA `(.L_x_168) ;  /* 0x0000000000040947 */ /* 0x000fea0003800000 */
[----:B------:R-:W-:Y:S01]  /*6e30*/  BPT.TRAP 0x1 ;  /* 0x000000040000795c */ /* 0x000fe20000300000 */
.L_x_168:
[----:B------:R-:W-:Y:S01]  /*6e40*/  IMAD R15, R6, 0x4000, R15 ;  /* 0x00004000060f7824 */ /* 0x000fe200078e020f */
[----:B------:R-:W-:Y:S01]  /*6e50*/  R2UR UR9, R14 ;  /* 0x000000000e0972ca */ /* 0x000fe200000e0000 */
[----:B------:R-:W-:Y:S01]  /*6e60*/  VIADD R4, R4, 0xffffffff ;  /* 0xffffffff04047836 */ /* 0x000fe20000000000 */
[----:B------:R-:W-:Y:S01]  /*6e70*/  UIADD3 UR4, UP0, UR20, 0xf0, URZ ;  /* 0x000000f014047890 */ /* 0x000fe2000ff1e03f */
[----:B------:R-:W-:Y:S01]  /*6e80*/  R2UR UR11, R13 ;  /* 0x000000000d0b72ca */ /* 0x000fe200000e0000 */
[----:B------:R-:W-:Y:S01]  /*6e90*/  UIADD3 UR22, UP1, UR20, 0x1f0, URZ ;  /* 0x000001f014167890 */ /* 0x000fe2000ff3e03f */
[----:B------:R-:W-:Y:S01]  /*6ea0*/  R2UR UR8, R15 ;  /* 0x000000000f0872ca */ /* 0x000fe200000e0000 */
[----:B------:R-:W-:Y:S01]  /*6eb0*/  UIADD3.X UR5, URZ, UR21, URZ, UP0, !UPT ;  /* 0x000000153f057290 */ /* 0x000fe200087fe43f */
[C---:B------:R-:W-:Y:S01]  /*6ec0*/  R2UR UR10, R21.reuse ;  /* 0x00000000150a72ca */ /* 0x040fe200000e0000 */
[----:B------:R-:W-:Y:S01]  /*6ed0*/  VIADD R6, R6, 0x1 ;  /* 0x0000000106067836 */ /* 0x000fe20000000000 */
[----:B------:R-:W-:Y:S01]  /*6ee0*/  R2UR UR12, R8 ;  /* 0x00000000080c72ca */ /* 0x000fe200000e0000 */
[----:B------:R-:W-:Y:S01]  /*6ef0*/  UIADD3.X UR23, URZ, UR21, URZ, UP1, !UPT ;  /* 0x000000153f177290 */ /* 0x000fe20008ffe43f */
[----:B------:R-:W-:Y:S01]  /*6f00*/  R2UR UR18, R20 ;  /* 0x00000000141272ca */ /* 0x000fe200000e0000 */
[----:B------:R-:W-:Y:S01]  /*6f10*/  UMOV UR6, 0x0 ;  /* 0x0000000000067882 */ /* 0x000fe20000000000 */
[----:B------:R-:W-:Y:S01]  /*6f20*/  ISETP.GT.AND P3, PT, R4, 0x1, PT ;  /* 0x000000010400780c */ /* 0x000fe20003f64270 */
[----:B------:R-:W-:Y:S01]  /*6f30*/  UMOV UR7, 0x10000000 ;  /* 0x1000000000077882 */ /* 0x000fe20000000000 */
[----:B------:R-:W-:Y:S01]  /*6f40*/  ISETP.NE.AND P1, PT, R6, 0x2, PT ;  /* 0x000000020600780c */ /* 0x000fe20003f25270 */
[----:B------:R-:W-:-:S02]  /*6f50*/  VIADD R21, R21, 0x40 ;  /* 0x0000004015157836 */ /* 0x000fc40000000000 */
[----:B------:R-:W-:Y:S01]  /*6f60*/  UIADD3 UR13, UR8, 0x100, URZ ;  /* 0x00000100080d7890 */ /* 0x000fe2000fffe03f */
[----:B------:R-:W-:Y:S01]  /*6f70*/  SEL R14, RZ, 0x1, P1 ;  /* 0x00000001ff0e7807 */ /* 0x000fe20000800000 */
[----:B------:R-:W-:Y:S01]  /*6f80*/  UIADD3 UR14, UR8, 0x8100, URZ ;  /* 0x00008100080e7890 */ /* 0x000fe2000fffe03f */
[----:B------:R-:W-:Y:S02]  /*6f90*/  SEL R6, R6, RZ, P1 ;  /* 0x000000ff06067207 */ /* 0x000fe40000800000 */
[----:B------:R-:W-:Y:S02]  /*6fa0*/  LOP3.LUT R5, R5, R14, RZ, 0x3c, !PT ;  /* 0x0000000e05057212 */ /* 0x000fe400078e3cff */
[----:B------:R-:W-:Y:S02]  /*6fb0*/  UMOV UR8, UR13 ;  /* 0x0000000d00087c82 */ /* 0x000fe40008000000 */
[----:B------:R0:W-:Y:S02]  /*6fc0*/  UTMALDG.3D [UR8], [UR4], desc[UR6] ;  /* 0x00000608040075b4 */ /* 0x0001e40008011000 */
[----:B0-----:R-:W-:Y:S01]  /*6fd0*/  UMOV UR8, UR14 ;  /* 0x0000000e00087c82 */ /* 0x001fe20008000000 */
[----:B------:R-:W-:-:S02]  /*6fe0*/  UMOV UR11, UR18 ;  /* 0x00000012000b7c82 */ /* 0x000fc40008000000 */
[----:B------:R0:W-:Y:S02]  /*6ff0*/  UTMALDG.3D [UR8], [UR22], desc[UR6] ;  /* 0x00000608160075b4 */ /* 0x0001e40008011000 */
[----:B0-----:R-:W-:Y:S05]  /*7000*/  @P3 BRA `(.L_x_169) ;  /* 0xfffffffc00503947 */ /* 0x001fea000383ffff */
.L_x_165:
[----:B------:R-:W-:Y:S05]  /*7010*/  BSYNC B1 ;  /* 0x0000000000017941 */ /* 0x000fea0003800000 */
.L_x_164:
[----:B------:R-:W-:Y:S01]  /*7020*/  LOP3.LUT P3, RZ, R11, 0xff, RZ, 0xc0, !PT ;  /* 0x000000ff0bff7812 */ /* 0x000fe2000786c0ff */
[----:B------:R-:W-:Y:S01]  /*7030*/  IMAD.IADD R3, R12, 0x1, R3 ;  /* 0x000000010c037824 */ /* 0x000fe200078e0203 */
[----:B------:R-:W-:Y:S01]  /*7040*/  IADD3 R16, P4, R16, UR36, RZ ;  /* 0x0000002410107c10 */ /* 0x000fe2000ff9e0ff */
[----:B------:R-:W-:Y:S01]  /*7050*/  ULDC.64 UR4, c[0x0][0x650] ;  /* 0x0001940000047ab9 */ /* 0x000fe20000000a00 */
[----:B------:R-:W-:Y:S01]  /*7060*/  BSSY B1, `(.L_x_170) ;  /* 0x000006c000017945 */ /* 0x000fe20003800000 */
[----:B------:R-:W-:Y:S01]  /*7070*/  IMAD.MOV.U32 R13, RZ, RZ, -0x1 ;  /* 0xffffffffff0d7424 */ /* 0x000fe200078e00ff */
[----:B------:R-:W-:Y:S01]  /*7080*/  ISETP.GT.U32.AND P1, PT, R3, 0x1, PT ;  /* 0x000000010300780c */ /* 0x000fe20003f24070 */
[----:B------:R-:W-:Y:S01]  /*7090*/  IMAD.MOV.U32 R20, RZ, RZ, -0x1 ;  /* 0xffffffffff147424 */ /* 0x000fe200078e00ff */
[----:B------:R-:W-:Y:S01]  /*70a0*/  SHF.R.U32.HI R4, RZ, 0x1, R3 ;  /* 0x00000001ff047819 */ /* 0x000fe20000011603 */
[----:B------:R-:W-:Y:S01]  /*70b0*/  IMAD.MOV.U32 R8, RZ, RZ, -0x1 ;  /* 0xffffffffff087424 */ /* 0x000fe200078e00ff */
[----:B------:R-:W-:-:S02]  /*70c0*/  ISETP.LT.U32.AND P1, PT, R12, 0x2, P1 ;  /* 0x000000020c00780c */ /* 0x000fc40000f21070 */
[----:B------:R-:W-:Y:S01]  /*70d0*/  IADD3.X R17, R17, UR42, RZ, P4, !PT ;  /* 0x0000002a11117c10 */ /* 0x000fe2000a7fe4ff */
[----:B------:R-:W0:Y:S01]  /*70e0*/  @P3 S2R R6, SR_CgaCtaId ;  /* 0x0000000000063919 */ /* 0x000e220000008800 */
[----:B------:R-:W-:Y:S02]  /*70f0*/  @P3 MOV R5, 0x400 ;  /* 0x0000040000053802 */ /* 0x000fe40000000f00 */
[----:B------:R-:W-:Y:S02]  /*7100*/  ISETP.GE.U32.AND P4, PT, R16, UR4, PT ;  /* 0x0000000410007c0c */ /* 0x000fe4000bf86070 */
[----:B------:R-:W-:Y:S02]  /*7110*/  LOP3.LUT R4, R4, 0x1, RZ, 0xc0, !PT ;  /* 0x0000000104047812 */ /* 0x000fe400078ec0ff */
[----:B------:R-:W-:Y:S02]  /*7120*/  LOP3.LUT R3, R3, 0x1, RZ, 0xc0, !PT ;  /* 0x0000000103037812 */ /* 0x000fe400078ec0ff */
[----:B------:R-:W-:-:S02]  /*7130*/  PRMT R11, RZ, 0x7610, R11 ;  /* 0x00007610ff0b7816 */ /* 0x000fc4000000000b */
[----:B0-----:R-:W-:-:S04]  /*7140*/  @P3 LEA R5, R6, R5, 0x18 ;  /* 0x0000000506053211 */ /* 0x001fc800078ec0ff */
[----:B------:R0:W-:Y:S01]  /*7150*/  @P3 SYNCS.ARRIVE.TRANS64.A1T0 RZ, [R5+URZ+0x38], RZ ;  /* 0x000038ff05ff39a7 */ /* 0x0001e2000810003f */
[----:B------:R-:W-:-:S04]  /*7160*/  ISETP.NE.U32.AND P3, PT, R4, 0x1, PT ;  /* 0x000000010400780c */ /* 0x000fc80003f65070 */
[----:B------:R-:W-:Y:S02]  /*7170*/  ISETP.GT.U32.AND P3, PT, R12, 0x1, !P3 ;  /* 0x000000010c00780c */ /* 0x000fe40005f64070 */
[----:B0-----:R-:W-:Y:S02]  /*7180*/  SEL R5, RZ, 0x1, !P1 ;  /* 0x00000001ff057807 */ /* 0x001fe40004800000 */
[----:B------:R-:W-:Y:S02]  /*7190*/  ISETP.GE.U32.AND.EX P1, PT, R17, UR5, PT, P4 ;  /* 0x0000000511007c0c */ /* 0x000fe4000bf26140 */
[----:B------:R-:W-:-:S04]  /*71a0*/  SEL R4, RZ, 0x1, !P3 ;  /* 0x00000001ff047807 */ /* 0x000fc80005800000 */
[----:B------:R-:W-:Y:S02]  /*71b0*/  LOP3.LUT R0, R4, R0, R5, 0x96, !PT ;  /* 0x0000000004007212 */ /* 0x000fe400078e9605 */
[----:B------:R-:W-:-:S05]  /*71c0*/  PRMT R4, RZ, 0x7610, R4 ;  /* 0x00007610ff047816 */ /* 0x000fca0000000004 */
[----:B------:R-:W-:Y:S05]  /*71d0*/  @P1 BRA `(.L_x_171) ;  /* 0x0000000400501947 */ /* 0x000fea0003800000 */
[----:B------:R-:W-:Y:S01]  /*71e0*/  ULDC.64 UR4, c[0x0][0x628] ;  /* 0x00018a0000047ab9 */ /* 0x000fe20000000a00 */
[----:B------:R-:W0:Y:S01]  /*71f0*/  S2R R14, SR_CTAID.X ;  /* 0x00000000000e7919 */ /* 0x000e220000002500 */
[----:B------:R-:W-:Y:S01]  /*7200*/  ISETP.NE.U32.AND P1, PT, RZ, UR4, PT ;  /* 0x00000004ff007c0c */ /* 0x000fe2000bf25070 */
[----:B------:R-:W-:Y:S01]  /*7210*/  ULDC UR7, c[0x0][0x630] ;  /* 0x00018c0000077ab9 */ /* 0x000fe20000000800 */
[----:B------:R-:W-:Y:S01]  /*7220*/  IMAD.MOV.U32 R4, RZ, RZ, R16 ;  /* 0x000000ffff047224 */ /* 0x000fe200078e0010 */
[----:B------:R-:W1:Y:S01]  /*7230*/  S2R R13, SR_CTAID.Y ;  /* 0x00000000000d7919 */ /* 0x000e620000002600 */
[----:B------:R-:W-:Y:S01]  /*7240*/  ISETP.NE.AND.EX P1, PT, RZ, UR5, PT, P1 ;  /* 0x00000005ff007c0c */ /* 0x000fe2000bf25310 */
[----:B------:R-:W-:-:S12]  /*7250*/  IMAD.MOV.U32 R5, RZ, RZ, R17 ;  /* 0x000000ffff057224 */ /* 0x000fd800078e0011 */
[----:B------:R-:W-:Y:S05]  /*7260*/  @!P1 BRA `(.L_x_172) ;  /* 0x0000000000289947 */ /* 0x000fea0003800000 */
[----:B------:R-:W-:Y:S02]  /*7270*/  ULDC UR6, c[0x0][0x634] ;  /* 0x00018d0000067ab9 */ /* 0x000fe40000000800 */
[----:B------:R-:W-:-:S05]  /*7280*/  IADD3 R9, P1, R16, UR6, RZ ;  /* 0x0000000610097c10 */ /* 0x000fca000ff3e0ff */
[----:B------:R-:W-:-:S04]  /*7290*/  IMAD.X R15, RZ, RZ, R17, P1 ;  /* 0x000000ffff0f7224 */ /* 0x000fc800008e0611 */
[----:B------:R-:W-:-:S04]  /*72a0*/  IMAD.WIDE.U32 R6, R15, UR4, RZ ;  /* 0x000000040f067c25 */ /* 0x000fc8000f8e00ff */
[----:B------:R-:W-:-:S04]  /*72b0*/  IMAD.WIDE.U32 R6, P1, R9, UR5, R6 ;  /* 0x0000000509067c25 */ /* 0x000fc8000f820006 */
[----:B------:R-:W-:-:S04]  /*72c0*/  IMAD.WIDE.U32 R8, R9, UR4, RZ ;  /* 0x0000000409087c25 */ /* 0x000fc8000f8e00ff */
[----:B------:R-:W-:Y:S01]  /*72d0*/  IMAD.X R5, RZ, RZ, RZ, P1 ;  /* 0x000000ffff057224 */ /* 0x000fe200008e06ff */
[----:B------:R-:W-:Y:S01]  /*72e0*/  IADD3 RZ, P1, R9, R6, RZ ;  /* 0x0000000609ff7210 */ /* 0x000fe20007f3e0ff */
[----:B------:R-:W-:-:S04]  /*72f0*/  IMAD.MOV.U32 R4, RZ, RZ, R7 ;  /* 0x000000ffff047224 */ /* 0x000fc800078e0007 */
[----:B------:R-:W-:-:S08]  /*7300*/  IMAD.WIDE.U32.X R4, R15, UR5, R4, P1 ;  /* 0x000000050f047c25 */ /* 0x000fd000088e0404 */
.L_x_172:
[--C-:B------:R-:W-:Y:S01]  /*7310*/  SHF.R.U64 R8, R4, UR7, R5.reuse ;  /* 0x0000000704087c19 */ /* 0x100fe20008001205 */
[----:B------:R-:W-:Y:S01]  /*7320*/  ULDC.64 UR4, c[0x0][0x620] ;  /* 0x0001880000047ab9 */ /* 0x000fe20000000a00 */
[----:B------:R-:W-:Y:S01]  /*7330*/  SHF.R.U32.HI R4, RZ, UR7, R5 ;  /* 0x00000007ff047c19 */ /* 0x000fe20008011605 */
[----:B------:R-:W2:Y:S01]  /*7340*/  LDC R25, c[0x0][0x144] ;  /* 0x00005100ff197b82 */ /* 0x000ea20000000800 */
[----:B------:R-:W-:Y:S01]  /*7350*/  IADD3 R7, P1, RZ, -R8, RZ ;  /* 0x80000008ff077210 */ /* 0x000fe20007f3e0ff */
[----:B------:R-:W-:Y:S01]  /*7360*/  ULDC.64 UR8, c[0x0][0x640] ;  /* 0x0001900000087ab9 */ /* 0x000fe20000000a00 */
[----:B0-----:R-:W-:Y:S01]  /*7370*/  I2FP.F32.U32 R9, R14 ;  /* 0x0000000e00097245 */ /* 0x001fe20000201000 */
[----:B------:R-:W-:Y:S02]  /*7380*/  ULDC UR6, c[0x0][0x608] ;  /* 0x0001820000067ab9 */ /* 0x000fe40000000800 */
[----:B------:R-:W-:Y:S01]  /*7390*/  IMAD.X R4, RZ, RZ, ~R4, P1 ;  /* 0x000000ffff047224 */ /* 0x000fe200008e0e04 */
[----:B------:R-:W-:Y:S01]  /*73a0*/  ISETP.NE.U32.AND P1, PT, RZ, UR8, PT ;  /* 0x00000008ff007c0c */ /* 0x000fe2000bf25070 */
[----:B------:R-:W0:Y:S02]  /*73b0*/  LDC R20, c[0x0][0x148] ;  /* 0x00005200ff147b82 */ /* 0x000e240000000800 */
[----:B------:R-:W-:Y:S01]  /*73c0*/  IMAD R6, R4, UR4, RZ ;  /* 0x0000000404067c24 */ /* 0x000fe2000f8e02ff */
[----:B------:R-:W-:Y:S01]  /*73d0*/  ISETP.NE.AND.EX P1, PT, RZ, UR9, PT, P1 ;  /* 0x00000009ff007c0c */ /* 0x000fe2000bf25310 */
[----:B------:R-:W-:Y:S01]  /*73e0*/  IMAD.WIDE.U32 R4, R7, UR4, R16 ;  /* 0x0000000407047c25 */ /* 0x000fe2000f8e0010 */
[----:B------:R-:W-:-:S03]  /*73f0*/  ULDC UR4, c[0x0][0x150] ;  /* 0x0000540000047ab9 */ /* 0x000fc60000000800 */
[----:B------:R-:W-:Y:S02]  /*7400*/  IMAD R7, R7, UR5, R6 ;  /* 0x0000000507077c24 */ /* 0x000fe4000f8e0206 */
[----:B------:R-:W-:Y:S01]  /*7410*/  FMUL R6, R9, UR4 ;  /* 0x0000000409067c20 */ /* 0x000fe20008400000 */
[----:B------:R-:W-:Y:S01]  /*7420*/  ULDC UR4, c[0x0][0x618] ;  /* 0x0001860000047ab9 */ /* 0x000fe20000000800 */
[----:B------:R-:W-:Y:S01]  /*7430*/  ULDC UR5, c[0x0][0x154] ;  /* 0x0000550000057ab9 */ /* 0x000fe20000000800 */
[----:B------:R-:W-:-:S03]  /*7440*/  IMAD.IADD R5, R5, 0x1, R7 ;  /* 0x0000000105057824 */ /* 0x000fc600078e0207 */
[----:B------:R-:W3:Y:S02]  /*7450*/  F2I.U32.TRUNC.NTZ R6, R6 ;  /* 0x0000000600067305 */ /* 0x000ee4000020f000 */
[----:B------:R-:W-:Y:S02]  /*7460*/  SHF.R.U64 R9, R4, UR4, R5 ;  /* 0x0000000404097c19 */ /* 0x000fe40008001205 */
[----:B-1----:R-:W-:-:S05]  /*7470*/  I2FP.F32.U32 R4, R13 ;  /* 0x0000000d00047245 */ /* 0x002fca0000201000 */
[----:B------:R-:W-:Y:S01]  /*7480*/  FMUL R22, R4, UR5 ;  /* 0x0000000504167c20 */ /* 0x000fe20008400000 */
[----:B------:R-:W-:Y:S01]  /*7490*/  SHF.R.U32.HI R4, RZ, UR4, R5 ;  /* 0x00000004ff047c19 */ /* 0x000fe20008011605 */
[----:B------:R-:W-:-:S03]  /*74a0*/  ULDC UR4, c[0x0][0x658] ;  /* 0x0001960000047ab9 */ /* 0x000fc60000000800 */
[--C-:B------:R-:W-:Y:S01]  /*74b0*/  SHF.R.U64 R21, R9, UR6, R4.reuse ;  /* 0x0000000609157c19 */ /* 0x100fe20008001204 */
[----:B------:R-:W1:Y:S01]  /*74c0*/  F2I.U32.TRUNC.NTZ R22, R22 ;  /* 0x0000001600167305 */ /* 0x000e62000020f000 */
[----:B------:R-:W-:Y:S01]  /*74d0*/  SHF.R.U32.HI R4, RZ, UR6, R4 ;  /* 0x00000006ff047c19 */ /* 0x000fe20008011604 */
[----:B---3--:R-:W-:-:S03]  /*74e0*/  IMAD.MOV R6, RZ, RZ, -R6 ;  /* 0x000000ffff067224 */ /* 0x008fc600078e0a06 */
[----:B------:R-:W-:Y:S01]  /*74f0*/  SHF.R.U64 R15, R21, UR4, R4 ;  /* 0x00000004150f7c19 */ /* 0x000fe20008001204 */
[----:B--2---:R-:W-:Y:S01]  /*7500*/  IMAD R14, R25, R6, R14 ;  /* 0x00000006190e7224 */ /* 0x004fe200078e020e */
[----:B------:R-:W-:-:S03]  /*7510*/  SHF.R.U32.HI R23, RZ, UR4, R4 ;  /* 0x00000004ff177c19 */ /* 0x000fc60008011604 */
[----:B------:R-:W-:Y:S02]  /*7520*/  IMAD.MOV.U32 R4, RZ, RZ, R15 ;  /* 0x000000ffff047224 */ /* 0x000fe400078e000f */
[----:B------:R-:W-:Y:S01]  /*7530*/  IMAD.MOV.U32 R5, RZ, RZ, R23 ;  /* 0x000000ffff057224 */ /* 0x000fe200078e0017 */
[----:B-1----:R-:W-:Y:S06]  /*7540*/  @!P1 BRA `(.L_x_173) ;  /* 0x0000000000289947 */ /* 0x002fec0003800000 */
[----:B------:R-:W-:Y:S02]  /*7550*/  ULDC UR4, c[0x0][0x64c] ;  /* 0x0001930000047ab9 */ /* 0x000fe40000000800 */
[----:B------:R-:W-:-:S05]  /*7560*/  IADD3 R5, P1, R15, UR4, RZ ;  /* 0x000000040f057c10 */ /* 0x000fca000ff3e0ff */
[----:B------:R-:W-:-:S04]  /*7570*/  IMAD.X R23, RZ, RZ, R23, P1 ;  /* 0x000000ffff177224 */ /* 0x000fc800008e0617 */
[----:B------:R-:W-:-:S04]  /*7580*/  IMAD.WIDE.U32 R6, R23, UR8, RZ ;  /* 0x0000000817067c25 */ /* 0x000fc8000f8e00ff */
[----:B------:R-:W-:-:S04]  /*7590*/  IMAD.WIDE.U32 R6, P1, R5, UR9, R6 ;  /* 0x0000000905067c25 */ /* 0x000fc8000f820006 */
[----:B------:R-:W-:-:S04]  /*75a0*/  IMAD.WIDE.U32 R4, R5, UR8, RZ ;  /* 0x0000000805047c25 */ /* 0x000fc8000f8e00ff */
[----:B------:R-:W-:Y:S01]  /*75b0*/  IMAD.MOV.U32 R4, RZ, RZ, R7 ;  /* 0x000000ffff047224 */ /* 0x000fe200078e0007 */
[----:B------:R-:W-:Y:S01]  /*75c0*/  IADD3 RZ, P3, R5, R6, RZ ;  /* 0x0000000605ff7210 */ /* 0x000fe20007f7e0ff */
[----:B------:R-:W-:-:S04]  /*75d0*/  IMAD.X R5, RZ, RZ, RZ, P1 ;  /* 0x000000ffff057224 */ /* 0x000fc800008e06ff */
[----:B------:R-:W-:-:S08]  /*75e0*/  IMAD.WIDE.U32.X R4, R23, UR9, R4, P3 ;  /* 0x0000000917047c25 */ /* 0x000fd000098e0404 */
.L_x_173:
[----:B------:R-:W-:Y:S01]  /*75f0*/  ISETP.NE.AND P1, PT, R2, 0x1, PT ;  /* 0x000000010200780c */ /* 0x000fe20003f25270 */
[----:B------:R-:W-:Y:S01]  /*7600*/  ULDC UR4, c[0x0][0x648] ;  /* 0x0001920000047ab9 */ /* 0x000fe20000000800 */
[----:B------:R-:W-:Y:S01]  /*7610*/  LOP3.LUT R21, R21, UR16, RZ, 0xc0, !PT ;  /* 0x0000001015157c12 */ /* 0x000fe2000f8ec0ff */
[----:B------:R-:W-:Y:S01]  /*7620*/  IMAD.MOV R22, RZ, RZ, -R22 ;  /* 0x000000ffff167224 */ /* 0x000fe200078e0a16 */
[----:B------:R-:W-:Y:S01]  /*7630*/  SHF.R.U64 R4, R4, UR4, R5 ;  /* 0x0000000404047c19 */ /* 0x000fe20008001205 */
[----:B------:R-:W-:Y:S01]  /*7640*/  ULDC UR4, c[0x0][0x638] ;  /* 0x00018e0000047ab9 */ /* 0x000fe20000000800 */
[----:B------:R-:W-:Y:S01]  /*7650*/  ULDC UR5, c[0x0][0x610] ;  /* 0x0001840000057ab9 */ /* 0x000fe20000000800 */
[----:B------:R-:W-:Y:S02]  /*7660*/  IMAD.MOV.U32 R5, RZ, RZ, 0x1 ;  /* 0x00000001ff057424 */ /* 0x000fe400078e00ff */
[----:B------:R-:W-:Y:S02]  /*7670*/  IMAD.MOV R6, RZ, RZ, -R4 ;  /* 0x000000ffff067224 */ /* 0x000fe400078e0a04 */
[----:B------:R-:W-:Y:S01]  /*7680*/  IMAD R21, R4, UR17, R21 ;  /* 0x0000001104157c24 */ /* 0x000fe2000f8e0215 */
[----:B------:R-:W-:Y:S01]  /*7690*/  LOP3.LUT R4, R9, UR15, RZ, 0xc0, !PT ;  /* 0x0000000f09047c12 */ /* 0x000fe2000f8ec0ff */
[----:B0-----:R-:W-:-:S02]  /*76a0*/  @P1 IMAD R14, R20, R22, R13 ;  /* 0x00000016140e1224 */ /* 0x001fc400078e020d */
[----:B------:R-:W-:Y:S01]  /*76b0*/  IMAD R15, R6, UR4, R15 ;  /* 0x00000004060f7c24 */ /* 0x000fe2000f8e020f */
[----:B------:R-:W-:Y:S01]  /*76c0*/  ULDC UR4, c[0x0][0x600] ;  /* 0x0001800000047ab9 */ /* 0x000fe20000000800 */
[----:B------:R-:W-:Y:S02]  /*76d0*/  IMAD R14, R21, UR5, R14 ;  /* 0x00000005150e7c24 */ /* 0x000fe4000f8e020e */
[--C-:B------:R-:W-:Y:S01]  /*76e0*/  IMAD R15, R15, UR4, R4.reuse ;  /* 0x000000040f0f7c24 */ /* 0x100fe2000f8e0204 */
[----:B------:R-:W-:-:S04]  /*76f0*/  PRMT R4, R5, 0x7610, R4 ;  /* 0x0000761005047816 */ /* 0x000fc80000000004 */
[----:B------:R-:W-:Y:S02]  /*7700*/  SEL R20, R15, R14, !P1 ;  /* 0x0000000e0f147207 */ /* 0x000fe40004800000 */
[----:B------:R-:W-:-:S07]  /*7710*/  SEL R13, R14, R15, !P1 ;  /* 0x0000000f0e0d7207 */ /* 0x000fce0004800000 */
.L_x_171:
[----:B------:R-:W-:Y:S05]  /*7720*/  BSYNC B1 ;  /* 0x0000000000017941 */ /* 0x000fea0003800000 */
.L_x_170:
[----:B------:R-:W-:-:S13]  /*7730*/  LOP3.LUT P1, RZ, R4, 0xff, RZ, 0xc0, !PT ;  /* 0x000000ff04ff7812 */ /* 0x000fda000782c0ff */
[----:B------:R-:W-:Y:S05]  /*7740*/  @P1 BRA `(.L_x_174) ;  /* 0xfffffff4004c1947 */ /* 0x000fea000383ffff */
[----:B------:R-:W-:Y:S05]  /*7750*/  BSYNC B0 ;  /* 0x0000000000007941 */ /* 0x000fea0003800000 */
.L_x_162:
[----:B------:R-:W-:-:S03]  /*7760*/  UMOV UR4, 0xffffffff ;  /* 0xffffffff00047882 */ /* 0x000fc60000000000 */
[----:B------:R-:W-:Y:S05]  /*7770*/  BRA.DIV UR4, `(.L_x_175) ;  /* 0x0000000204d07947 */ /* 0x000fea000b800000 */
[----:B------:R-:W-:-:S13]  /*7780*/  ELECT P6, URZ, PT ;  /* 0x00000000003f782f */ /* 0x000fda00038c0000 */
.L_x_187:
[----:B------:R-:W-:Y:S04]  /*7790*/  BSSY B0, `(.L_x_176) ;  /* 0x0000019000007945 */ /* 0x000fe80003800000 */
[----:B------:R-:W-:Y:S05]  /*77a0*/  @!P6 BRA `(.L_x_177) ;  /* 0x00000000005ce947 */ /* 0x000fea0003800000 */
[----:B------:R-:W-:-:S04]  /*77b0*/  LOP3.LUT R18, R18, 0x2, RZ, 0xfc, !PT ;  /* 0x0000000212127812 */ /* 0x000fc800078efcff */
[----:B------:R-:W-:-:S13]  /*77c0*/  ISETP.NE.AND P0, PT, R18, 0x3, PT ;  /* 0x000000031200780c */ /* 0x000fda0003f05270 */
[----:B------:R-:W-:Y:S05]  /*77d0*/  @!P0 BRA `(.L_x_178) ;  /* 0x0000000000048947 */ /* 0x000fea0003800000 */
[----:B------:R-:W-:Y:S01]  /*77e0*/  BPT.TRAP 0x1 ;  /* 0x000000040000795c */ /* 0x000fe20000300000 */
.L_x_178:
[----:B------:R-:W0:Y:S01]  /*77f0*/  S2R R5, SR_CgaCtaId ;  /* 0x0000000000057919 */ /* 0x000e220000008800 */
[----:B------:R-:W-:Y:S02]  /*7800*/  MOV R2, 0x400 ;  /* 0x0000040000027802 */ /* 0x000fe40000000f00 */
[----:B------:R-:W-:Y:S02]  /*7810*/  SHF.L.U32 R4, R0, 0x1f, RZ ;  /* 0x0000001f00047819 */ /* 0x000fe400000006ff */
[----:B0-----:R-:W-:-:S05]  /*7820*/  LEA R2, R5, R2, 0x18 ;  /* 0x0000000205027211 */ /* 0x001fca00078ec0ff */
[----:B------:R-:W-:-:S04]  /*7830*/  VIADD R2, R2, 0x10 ;  /* 0x0000001002027836 */ /* 0x000fc80000000000 */
[C---:B------:R-:W-:Y:S02]  /*7840*/  IMAD R7, R3.reuse, 0x8, R2 ;  /* 0x0000000803077824 */ /* 0x040fe400078e0202 */
[----:B------:R-:W-:Y:S02]  /*7850*/  VIADD R3, R3, 0x1 ;  /* 0x0000000103037836 */ /* 0x000fe40000000000 */
[----:B------:R-:W0:Y:S03]  /*7860*/  SYNCS.PHASECHK.TRANS64.TRYWAIT P0, [R7+URZ], R4 ;  /* 0x00000004070075a7 */ /* 0x000e26000800017f */
[----:B------:R-:W-:-:S04]  /*7870*/  ISETP.NE.AND P1, PT, R3, 0x2, PT ;  /* 0x000000020300780c */ /* 0x000fc80003f25270 */
[----:B------:R-:W-:Y:S02]  /*7880*/  SEL R5, RZ, 0x1, P1 ;  /* 0x00000001ff057807 */ /* 0x000fe40000800000 */
[----:B------:R-:W-:Y:S02]  /*7890*/  SEL R3, R3, RZ, P1 ;  /* 0x000000ff03037207 */ /* 0x000fe40000800000 */
[----:B------:R-:W-:Y:S01]  /*78a0*/  LOP3.LUT R0, R0, R5, RZ, 0x3c, !PT ;  /* 0x0000000500007212 */ /* 0x000fe200078e3cff */
[----:B0-----:R-:W-:Y:S06]  /*78b0*/  @!P0 BRA `(.L_x_179) ;  /* 0x0000000000a08947 */ /* 0x001fec0003800000 */
.L_x_188:
[----:B------:R-:W-:Y:S01]  /*78c0*/  IMAD R3, R3, 0x8, R2 ;  /* 0x0000000803037824 */ /* 0x000fe200078e0202 */
[----:B------:R-:W-:-:S07]  /*78d0*/  SHF.L.U32 R0, R0, 0x1f, RZ ;  /* 0x0000001f00007819 */ /* 0x000fce00000006ff */
.L_x_180:
[----:B-1----:R1:W2:Y:S02]  /*78e0*/  SYNCS.PHASECHK.TRANS64.TRYWAIT P0, [R3+URZ], R0 ;  /* 0x00000000030075a7 */ /* 0x0022a4000800017f */
[----:B--2---:R-:W-:Y:S05]  /*78f0*/  @!P0 NANOSLEEP.SYNCS 0x989680 ;  /* 0x009896800000895d */ /* 0x004fea0003900000 */
[----:B------:R-:W2:Y:S02]  /*7900*/  @!P0 SYNCS.PHASECHK.TRANS64 P0, [R3+URZ], R0 ;  /* 0x00000000030085a7 */ /* 0x000ea4000800007f */
[----:B--2---:R-:W-:Y:S05]  /*7910*/  @!P0 BRA `(.L_x_180) ;  /* 0xfffffffc00f08947 */ /* 0x004fea000383ffff */
.L_x_177:
[----:B------:R-:W-:Y:S05]  /*7920*/  BSYNC B0 ;  /* 0x0000000000007941 */ /* 0x000fea0003800000 */
.L_x_176:
[----:B------:R-:W-:Y:S05]  /*7930*/  EXIT ;  /* 0x000000000000794d */ /* 0x000fea0003800000 */
.L_x_17:
[----:B-1----:R1:W2:Y:S02]  /*7940*/  SYNCS.PHASECHK.TRANS64.TRYWAIT P1, [R3+URZ], R0 ;  /* 0x00000000030075a7 */ /* 0x0022a4000802017f */
[----:B--2---:R-:W-:Y:S05]  /*7950*/  @!P1 NANOSLEEP.SYNCS 0x989680 ;  /* 0x009896800000995d */ /* 0x004fea0003900000 */
[----:B------:R-:W2:Y:S02]  /*7960*/  @!P1 SYNCS.PHASECHK.TRANS64 P1, [R3+URZ], R0 ;  /* 0x00000000030095a7 */ /* 0x000ea4000802007f */
[----:B--2---:R-:W-:Y:S05]  /*7970*/  @!P1 BRA `(.L_x_17) ;  /* 0xfffffffc00f09947 */ /* 0x004fea000383ffff */
[----:B------:R-:W-:Y:S05]  /*7980*/  BRA `(.L_x_16) ;  /* 0xffffff9800b87947 */ /* 0x000fea000383ffff */
.L_x_22:
[----:B-1----:R-:W-:-:S04]  /*7990*/  IMAD.U32 R4, RZ, RZ, UR7 ;  /* 0x00000007ff047e24 */ /* 0x002fc8000f8e00ff */
[----:B------:R1:W2:Y:S03]  /*79a0*/  SYNCS.PHASECHK.TRANS64.TRYWAIT P1, [R4+URZ], R3 ;  /* 0x00000003040075a7 */ /* 0x0002a6000802017f */
[----:B--2---:R-:W-:Y:S05]  /*79b0*/  @!P1 NANOSLEEP.SYNCS 0x989680 ;  /* 0x009896800000995d */ /* 0x004fea0003900000 */
[----:B------:R-:W2:Y:S02]  /*79c0*/  @!P1 SYNCS.PHASECHK.TRANS64 P1, [R4+URZ], R3 ;  /* 0x00000003040095a7 */ /* 0x000ea4000802007f */
[----:B--2---:R-:W-:Y:S05]  /*79d0*/  @!P1 BRA `(.L_x_22) ;  /* 0xfffffffc00ec9947 */ /* 0x004fea000383ffff */
[----:B------:R-:W-:Y:S05]  /*79e0*/  BRA `(.L_x_21) ;  /* 0xffffff9c00847947 */ /* 0x000fea000383ffff */
.L_x_163:
[----:B------:R-:W-:Y:S01]  /*79f0*/  BSSY B1, `(.L_x_181) ;  /* 0x0000006000017945 */ /* 0x000fe20003800000 */
[----:B------:R-:W-:-:S07]  /*7a00*/  IMAD.MOV.U32 R15, RZ, RZ, -0x1 ;  /* 0xffffffffff0f7424 */ /* 0x000fce00078e00ff */
[----:B------:R-:W-:Y:S05]  /*7a10*/  WARPSYNC.COLLECTIVE R15, `(.L_x_182) ;  /* 0x000000000f0c7348 */ /* 0x000fea0003c00000 */
[----:B------:R-:W-:Y:S02]  /*7a20*/  ELECT P6, UR62, PT ;  /* 0x00000000003e782f */ /* 0x000fe400038c0000 */
[----:B------:R-:W-:Y:S01]  /*7a30*/  MOV R14, UR62 ;  /* 0x0000003e000e7c02 */ /* 0x000fe20008000f00 */
[----:B------:R-:W-:Y:S10]  /*7a40*/  ENDCOLLECTIVE ;  /* 0x000000000000791b */ /* 0x000ff40003800000 */
.L_x_182:
[----:B------:R-:W-:Y:S05]  /*7a50*/  BSYNC B1 ;  /* 0x0000000000017941 */ /* 0x000fea0003800000 */
.L_x_181:
[----:B------:R-:W-:Y:S05]  /*7a60*/  BRA `(.L_x_183) ;  /* 0xfffffff000907947 */ /* 0x000fea000383ffff */
.L_x_166:
[----:B0-----:R0:W1:Y:S02]  /*7a70*/  SYNCS.PHASECHK.TRANS64.TRYWAIT P1, [R14+URZ+0x10], R7 ;  /* 0x000010070e0075a7 */ /* 0x001064000802017f */
[----:B-1----:R-:W-:Y:S05]  /*7a80*/  @!P1 NANOSLEEP.SYNCS 0x989680 ;  /* 0x009896800000995d */ /* 0x002fea0003900000 */
[----:B------:R-:W1:Y:S02]  /*7a90*/  @!P1 SYNCS.PHASECHK.TRANS64 P1, [R14+URZ+0x10], R7 ;  /* 0x000010070e0095a7 */ /* 0x000e64000802007f */
[----:B-1----:R-:W-:Y:S05]  /*7aa0*/  @!P1 BRA `(.L_x_166) ;  /* 0xfffffffc00f09947 */ /* 0x002fea000383ffff */
[----:B------:R-:W-:Y:S05]  /*7ab0*/  BRA `(.L_x_184) ;  /* 0xfffffff000c47947 */ /* 0x000fea000383ffff */
.L_x_175:
[----:B------:R-:W-:Y:S01]  /*7ac0*/  BSSY B0, `(.L_x_185) ;  /* 0x0000006000007945 */ /* 0x000fe20003800000 */
[----:B------:R-:W-:-:S07]  /*7ad0*/  IMAD.MOV.U32 R15, RZ, RZ, -0x1 ;  /* 0xffffffffff0f7424 */ /* 0x000fce00078e00ff */
[----:B------:R-:W-:Y:S05]  /*7ae0*/  WARPSYNC.COLLECTIVE R15, `(.L_x_186) ;  /* 0x000000000f0c7348 */ /* 0x000fea0003c00000 */
[----:B------:R-:W-:Y:S02]  /*7af0*/  ELECT P6, UR62, PT ;  /* 0x00000000003e782f */ /* 0x000fe400038c0000 */
[----:B------:R-:W-:Y:S01]  /*7b00*/  MOV R14, UR62 ;  /* 0x0000003e000e7c02 */ /* 0x000fe20008000f00 */
[----:B------:R-:W-:Y:S10]  /*7b10*/  ENDCOLLECTIVE ;  /* 0x000000000000791b */ /* 0x000ff40003800000 */
.L_x_186:
[----:B------:R-:W-:Y:S05]  /*7b20*/  BSYNC B0 ;  /* 0x0000000000007941 */ /* 0x000fea0003800000 */
.L_x_185:
[----:B------:R-:W-:Y:S05]  /*7b30*/  BRA `(.L_x_187) ;  /* 0xfffffffc00147947 */ /* 0x000fea000383ffff */
.L_x_179:
[----:B0-----:R0:W1:Y:S02]  /*7b40*/  SYNCS.PHASECHK.TRANS64.TRYWAIT P0, [R7+URZ], R4 ;  /* 0x00000004070075a7 */ /* 0x001064000800017f */
[----:B-1----:R-:W-:Y:S05]  /*7b50*/  @!P0 NANOSLEEP.SYNCS 0x989680 ;  /* 0x009896800000895d */ /* 0x002fea0003900000 */
[----:B------:R-:W1:Y:S02]  /*7b60*/  @!P0 SYNCS.PHASECHK.TRANS64 P0, [R7+URZ], R4 ;  /* 0x00000004070085a7 */ /* 0x000e64000800007f */
[----:B-1----:R-:W-:Y:S05]  /*7b70*/  @!P0 BRA `(.L_x_179) ;  /* 0xfffffffc00f08947 */ /* 0x002fea000383ffff */
[----:B------:R-:W-:Y:S05]  /*7b80*/  BRA `(.L_x_188) ;  /* 0xfffffffc004c7947 */ /* 0x000fea000383ffff */
.L_x_189:
[----:B------:R-:W-:-:S00]  /*7b90*/  BRA `(.L_x_189) ;  /* 0xfffffffc00fc7947 */ /* 0x000fc0000383ffff */
[----:B------:R-:W-:-:S00]  /*7ba0*/  NOP ;  /* 0x0000000000007918 */ /* 0x000fc00000000000 */
        /* <DEDUP_REMOVED lines=13> */
.L_x_190:


//--------------------- .nv.global.init           --------------------------
	.section	.nv.global.init,"aw",@progbits
.nv.global.init:
	.type		$str$22,@object
	.size		$str$22,($str$23 - $str$22)
$str$22:
        /*0000*/ 	.byte	0x6b, 0x5f, 0x74, 0x69, 0x6c, 0x65, 0x5f, 0x63, 0x6f, 0x75, 0x6e, 0x74, 0x20, 0x3e, 0x3d, 0x20
        /*0010*/ 	.byte	0x31, 0x00
	.type		$str$23,@object
	.size		$str$23,(__unnamed_1 - $str$23)
$str$23:
        /*0012*/ 	.byte	0x2f, 0x74, 0x6d, 0x70, 0x2f, 0x63, 0x75, 0x74, 0x6c, 0x61, 0x73, 0x73, 0x5f, 0x73, 0x77, 0x65
        /*0022*/ 	.byte	0x65, 0x70, 0x5f, 0x73, 0x72, 0x63, 0x2f, 0x69, 0x6e, 0x63, 0x6c, 0x75, 0x64, 0x65, 0x2f, 0x63
        /*0032*/ 	.byte	0x75, 0x74, 0x6c, 0x61, 0x73, 0x73, 0x2f, 0x67, 0x65, 0x6d, 0x6d, 0x2f, 0x63, 0x6f, 0x6c, 0x6c
        /*0042*/ 	.byte	0x65, 0x63, 0x74, 0x69, 0x76, 0x65, 0x2f, 0x73, 0x6d, 0x39, 0x30, 0x5f, 0x6d, 0x6d, 0x61, 0x5f
        /*0052*/ 	.byte	0x74, 0x6d, 0x61, 0x5f, 0x67, 0x6d, 0x6d, 0x61, 0x5f, 0x73, 0x73, 0x5f, 0x77, 0x61, 0x72, 0x70
        /*0062*/ 	.byte	0x73, 0x70, 0x65, 0x63, 0x69, 0x61, 0x6c, 0x69, 0x7a, 0x65, 0x64, 0x2e, 0x68, 0x70, 0x70, 0x00
	.type		__unnamed_1,@object
	.size		__unnamed_1,(.L_0 - __unnamed_1)
__unnamed_1:
        /*0072*/ 	.byte	0x76, 0x6f, 0x69, 0x64, 0x20, 0x63, 0x75, 0x74, 0x6c, 0x61, 0x73, 0x73, 0x3a, 0x3a, 0x67, 0x65
        /* <DEDUP_REMOVED lines=179> */
        /*0bb2*/ 	.byte	0x3a, 0x69, 0x64, 0x65, 0x6e, 0x74, 0x69, 0x74, 0x79, 0x5d, 0x00
.L_0:


//--------------------- .nv.shared._ZN7cutlass13device_kernelINS_4gemm6kernel13GemmUniversalIN4cute5tupleIJiiiiEEENS1_10collective13CollectiveMmaINS1_34MainloopSm90TmaGmmaWarpSpecializedILi2ENS5_IJNS4_1CILi1EEESB_SB_EEENS1_35KernelTmaWarpSpecializedCooperativeEEENS5_IJNSA_ILi128EEESF_NSA_ILi64EEEEEENS_6half_tENS5_IJlSB_lEEESI_SJ_NS4_8TiledMMAINS4_8MMA_AtomIJNS4_4SM904GMMA26MMA_64x128x16_F32F16F16_SSILNSN_5MajorE0ELSP_0ELNSN_7ScaleInE1ELSQ_1EEEEEENS4_6LayoutINS5_IJNSA_ILi2EEESB_SB_EEENS5_IJSB_NSA_ILi0EEESW_EEEEENS5_IJNS4_10UnderscoreESZ_SZ_EEEEENS4_13SM90_TMA_LOADENS4_14ComposedLayoutINS4_7SwizzleILi3ELi4ELi3EEENS4_18smem_ptr_flag_bitsILi16EEENST_INS5_IJNSA_ILi8EEESG_EEENS5_IJSG_SB_EEEEEEEvNS4_8identityES12_S1C_vS1D_EENS_8epilogue10collective6detail29Sm90TmaWarpSpecializedAdapterINS1G_15DefaultEpilogueISI_SJ_SJ_NS1F_6thread17LinearCombinationISI_Li1EffLNS1K_9ScaleType4KindE0ELNS_15FloatRoundStyleE2ESI_EENS1_15EpilogueDefaultEEEEEvvEEEEvNT_6ParamsE --------------------------
	.section	.nv.shared._ZN7cutlass13device_kernelINS_4gemm6kernel13GemmUniversalIN4cute5tupleIJiiiiEEENS1_10collective13CollectiveMmaINS1_34MainloopSm90TmaGmmaWarpSpecializedILi2ENS5_IJNS4_1CILi1EEESB_SB_EEENS1_35KernelTmaWarpSpecializedCooperativeEEENS5_IJNSA_ILi128EEESF_NSA_ILi64EEEEEENS_6half_tENS5_IJlSB_lEEESI_SJ_NS4_8TiledMMAINS4_8MMA_AtomIJNS4_4SM904GMMA26MMA_64x128x16_F32F16F16_SSILNSN_5MajorE0ELSP_0ELNSN_7ScaleInE1ELSQ_1EEEEEENS4_6LayoutINS5_IJNSA_ILi2EEESB_SB_EEENS5_IJSB_NSA_ILi0EEESW_EEEEENS5_IJNS4_10UnderscoreESZ_SZ_EEEEENS4_13SM90_TMA_LOADENS4_14ComposedLayoutINS4_7SwizzleILi3ELi4ELi3EEENS4_18smem_ptr_flag_bitsILi16EEENST_INS5_IJNSA_ILi8EEESG_EEENS5_IJSG_SB_EEEEEEEvNS4_8identityES12_S1C_vS1D_EENS_8epilogue10collective6detail29Sm90TmaWarpSpecializedAdapterINS1G_15DefaultEpilogueISI_SJ_SJ_NS1F_6thread17LinearCombinationISI_Li1EffLNS1K_9ScaleType4KindE0ELNS_15FloatRoundStyleE2ESI_EENS1_15EpilogueDefaultEEEEEvvEEEEvNT_6ParamsE,"aw",@nobits
	.sectionflags	@""
	.align	16
	.zero		1024


//--------------------- .nv.shared.reserved.0     --------------------------
	.section	.nv.shared.reserved.0,"aw",@nobits
	.weak		__nv_reservedSMEM_offset_0_alias
	.size		__nv_reservedSMEM_offset_0_alias, 0, 0
	.other		__nv_reservedSMEM_offset_0_alias,@"STO_CUDA_RESERVED_SHARED STV_DEFAULT"
__nv_reservedSMEM_offset_0_alias:
	.zero		0


//--------------------- .nv.global                --------------------------
	.section	.nv.global,"aw",@nobits
.nv.global:
	.type		_ZN40_INTERNAL_23ca6473_4_k_cu_dc79d30b_281064cute1_E,@object
	.size		_ZN40_INTERNAL_23ca6473_4_k_cu_dc79d30b_281064cute1_E,(_ZN40_INTERNAL_23ca6473_4_k_cu_dc79d30b_281064cuda3std3__45__cpo6cbeginE - _ZN40_INTERNAL_23ca6473_4_k_cu_dc79d30b_281064cute1_E)
_ZN40_INTERNAL_23ca6473_4_k_cu_dc79d30b_281064cute1_E:
	.zero		1
	.type		_ZN40_INTERNAL_23ca6473_4_k_cu_dc79d30b_281064cuda3std3__45__cpo6cbeginE,@object
	.size		_ZN40_INTERNAL_23ca6473_4_k_cu_dc79d30b_281064cuda3std3__45__cpo6cbeginE,(_ZN40_INTERNAL_23ca6473_4_k_cu_dc79d30b_281064cuda3std3__48in_placeE - _ZN40_INTERNAL_23ca6473_4_k_cu_dc79d30b_281064cuda3std3__45__cpo6cbeginE)
_ZN40_INTERNAL_23ca6473_4_k_cu_dc79d30b_281064cuda3std3__45__cpo6cbeginE:
	.zero		1
	.type		_ZN40_INTERNAL_23ca6473_4_k_cu_dc79d30b_281064cuda3std3__48in_placeE,@object
	.size		_ZN40_INTERNAL_23ca6473_4_k_cu_dc79d30b_281064cuda3std3__48in_placeE,(_ZN40_INTERNAL_23ca6473_4_k_cu_dc79d30b_281064cuda3std6ranges3__45__cpo9iter_moveE - _ZN40_INTERNAL_23ca6473_4_k_cu_dc79d30b_281064cuda3std3__48in_placeE)
_ZN40_INTERNAL_23ca6473_4_k_cu_dc79d30b_281064cuda3std3__48in_placeE:
	.zero		1
	.type		_ZN40_INTERNAL_23ca6473_4_k_cu_dc79d30b_281064cuda3std6ranges3__45__cpo9iter_moveE,@object
	.size		_ZN40_INTERNAL_23ca6473_4_k_cu_dc79d30b_281064cuda3std6ranges3__45__cpo9iter_moveE,(_ZN40_INTERNAL_23ca6473_4_k_cu_dc79d30b_281064cuda3std3__45__cpo5beginE - _ZN40_INTERNAL_23ca6473_4_k_cu_dc79d30b_281064cuda3std6ranges3__45__cpo9iter_moveE)
_ZN40_INTERNAL_23ca6473_4_k_cu_dc79d30b_281064cuda3std6ranges3__45__cpo9iter_moveE:
	.zero		1
	.type		_ZN40_INTERNAL_23ca6473_4_k_cu_dc79d30b_281064cuda3std3__45__cpo5beginE,@object
	.size		_ZN40_INTERNAL_23ca6473_4_k_cu_dc79d30b_281064cuda3std3__45__cpo5beginE,(_ZN40_INTERNAL_23ca6473_4_k_cu_dc79d30b_281064cuda3std3__442_GLOBAL__N__23ca6473_4_k_cu_dc79d30b_281066ignoreE - _ZN40_INTERNAL_23ca6473_4_k_cu_dc79d30b_281064cuda3std3__45__cpo5beginE)
_ZN40_INTERNAL_23ca6473_4_k_cu_dc79d30b_281064cuda3std3__45__cpo5beginE:
	.zero		1
	.type		_ZN40_INTERNAL_23ca6473_4_k_cu_dc79d30b_281064cuda3std3__442_GLOBAL__N__23ca6473_4_k_cu_dc79d30b_281066ignoreE,@object
	.size		_ZN40_INTERNAL_23ca6473_4_k_cu_dc79d30b_281064cuda3std3__442_GLOBAL__N__23ca6473_4_k_cu_dc79d30b_281066ignoreE,(_ZN40_INTERNAL_23ca6473_4_k_cu_dc79d30b_281064cute7productE - _ZN40_INTERNAL_23ca6473_4_k_cu_dc79d30b_281064cuda3std3__442_GLOBAL__N__23ca6473_4_k_cu_dc79d30b_281066ignoreE)
_ZN40_INTERNAL_23ca6473_4_k_cu_dc79d30b_281064cuda3std3__442_GLOBAL__N__23ca6473_4_k_cu_dc79d30b_281066ignoreE:
	.zero		1
	.type		_ZN40_INTERNAL_23ca6473_4_k_cu_dc79d30b_281064cute7productE,@object
	.size		_ZN40_INTERNAL_23ca6473_4_k_cu_dc79d30b_281064cute7productE,(_ZN40_INTERNAL_23ca6473_4_k_cu_dc79d30b_281064cuda3std3__45__cpo3endE - _ZN40_INTERNAL_23ca6473_4_k_cu_dc79d30b_281064cute7productE)
_ZN40_INTERNAL_23ca6473_4_k_cu_dc79d30b_281064cute7productE:
	.zero		1
	.type		_ZN40_INTERNAL_23ca6473_4_k_cu_dc79d30b_281064cuda3std3__45__cpo3endE,@object
	.size		_ZN40_INTERNAL_23ca6473_4_k_cu_dc79d30b_281064cuda3std3__45__cpo3endE,(_ZN40_INTERNAL_23ca6473_4_k_cu_dc79d30b_281064cuda3std3__419piecewise_constructE - _ZN40_INTERNAL_23ca6473_4_k_cu_dc79d30b_281064cuda3std3__45__cpo3endE)
_ZN40_INTERNAL_23ca6473_4_k_cu_dc79d30b_281064cuda3std3__45__cpo3endE:
	.zero		1
	.type		_ZN40_INTERNAL_23ca6473_4_k_cu_dc79d30b_281064cuda3std3__419piecewise_constructE,@object
	.size		_ZN40_INTERNAL_23ca6473_4_k_cu_dc79d30b_281064cuda3std3__419piecewise_constructE,(_ZN40_INTERNAL_23ca6473_4_k_cu_dc79d30b_281064cuda3std3__45__cpo4cendE - _ZN40_INTERNAL_23ca6473_4_k_cu_dc79d30b_281064cuda3std3__419piecewise_constructE)
_ZN40_INTERNAL_23ca6473_4_k_cu_dc79d30b_281064cuda3std3__419piecewise_constructE:
	.zero		1
	.type		_ZN40_INTERNAL_23ca6473_4_k_cu_dc79d30b_281064cuda3std3__45__cpo4cendE,@object
	.size		_ZN40_INTERNAL_23ca6473_4_k_cu_dc79d30b_281064cuda3std3__45__cpo4cendE,(_ZN40_INTERNAL_23ca6473_4_k_cu_dc79d30b_281064cuda3std6ranges3__45__cpo4swapE - _ZN40_INTERNAL_23ca6473_4_k_cu_dc79d30b_281064cuda3std3__45__cpo4cendE)
_ZN40_INTERNAL_23ca6473_4_k_cu_dc79d30b_281064cuda3std3__45__cpo4cendE:
	.zero		1
	.type		_ZN40_INTERNAL_23ca6473_4_k_cu_dc79d30b_281064cuda3std6ranges3__45__cpo4swapE,@object
	.size		_ZN40_INTERNAL_23ca6473_4_k_cu_dc79d30b_281064cuda3std6ranges3__45__cpo4swapE,(.L_8 - _ZN40_INTERNAL_23ca6473_4_k_cu_dc79d30b_281064cuda3std6ranges3__45__cpo4swapE)
_ZN40_INTERNAL_23ca6473_4_k_cu_dc79d30b_281064cuda3std6ranges3__45__cpo4swapE:
	.zero		1
.L_8:


//--------------------- .nv.constant0._ZN7cutlass13device_kernelINS_4gemm6kernel13GemmUniversalIN4cute5tupleIJiiiiEEENS1_10collective13CollectiveMmaINS1_34MainloopSm90TmaGmmaWarpSpecializedILi2ENS5_IJNS4_1CILi1EEESB_SB_EEENS1_35KernelTmaWarpSpecializedCooperativeEEENS5_IJNSA_ILi128EEESF_NSA_ILi64EEEEEENS_6half_tENS5_IJlSB_lEEESI_SJ_NS4_8TiledMMAINS4_8MMA_AtomIJNS4_4SM904GMMA26MMA_64x128x16_F32F16F16_SSILNSN_5MajorE0ELSP_0ELNSN_7ScaleInE1ELSQ_1EEEEEENS4_6LayoutINS5_IJNSA_ILi2EEESB_SB_EEENS5_IJSB_NSA_ILi0EEESW_EEEEENS5_IJNS4_10UnderscoreESZ_SZ_EEEEENS4_13SM90_TMA_LOADENS4_14ComposedLayoutINS4_7SwizzleILi3ELi4ELi3EEENS4_18smem_ptr_flag_bitsILi16EEENST_INS5_IJNSA_ILi8EEESG_EEENS5_IJSG_SB_EEEEEEEvNS4_8identityES12_S1C_vS1D_EENS_8epilogue10collective6detail29Sm90TmaWarpSpecializedAdapterINS1G_15DefaultEpilogueISI_SJ_SJ_NS1F_6thread17LinearCombinationISI_Li1EffLNS1K_9ScaleType4KindE0ELNS_15FloatRoundStyleE2ESI_EENS1_15EpilogueDefaultEEEEEvvEEEEvNT_6ParamsE --------------------------
	.section	.nv.constant0._ZN7cutlass13device_kernelINS_4gemm6kernel13GemmUniversalIN4cute5tupleIJiiiiEEENS1_10collective13CollectiveMmaINS1_34MainloopSm90TmaGmmaWarpSpecializedILi2ENS5_IJNS4_1CILi1EEESB_SB_EEENS1_35KernelTmaWarpSpecializedCooperativeEEENS5_IJNSA_ILi128EEESF_NSA_ILi64EEEEEENS_6half_tENS5_IJlSB_lEEESI_SJ_NS4_8TiledMMAINS4_8MMA_AtomIJNS4_4SM904GMMA26MMA_64x128x16_F32F16F16_SSILNSN_5MajorE0ELSP_0ELNSN_7ScaleInE1ELSQ_1EEEEEENS4_6LayoutINS5_IJNSA_ILi2EEESB_SB_EEENS5_IJSB_NSA_ILi0EEESW_EEEEENS5_IJNS4_10UnderscoreESZ_SZ_EEEEENS4_13SM90_TMA_LOADENS4_14ComposedLayoutINS4_7SwizzleILi3ELi4ELi3EEENS4_18smem_ptr_flag_bitsILi16EEENST_INS5_IJNSA_ILi8EEESG_EEENS5_IJSG_SB_EEEEEEEvNS4_8identityES12_S1C_vS1D_EENS_8epilogue10collective6detail29Sm90TmaWarpSpecializedAdapterINS1G_15DefaultEpilogueISI_SJ_SJ_NS1F_6thread17LinearCombinationISI_Li1EffLNS1K_9ScaleType4KindE0ELNS_15FloatRoundStyleE2ESI_EENS1_15EpilogueDefaultEEEEEvvEEEEvNT_6ParamsE,"a",@progbits
	.sectionflags	@""
	.align	4
.nv.constant0._ZN7cutlass13device_kernelINS_4gemm6kernel13GemmUniversalIN4cute5tupleIJiiiiEEENS1_10collective13CollectiveMmaINS1_34MainloopSm90TmaGmmaWarpSpecializedILi2ENS5_IJNS4_1CILi1EEESB_SB_EEENS1_35KernelTmaWarpSpecializedCooperativeEEENS5_IJNSA_ILi128EEESF_NSA_ILi64EEEEEENS_6half_tENS5_IJlSB_lEEESI_SJ_NS4_8TiledMMAINS4_8MMA_AtomIJNS4_4SM904GMMA26MMA_64x128x16_F32F16F16_SSILNSN_5MajorE0ELSP_0ELNSN_7ScaleInE1ELSQ_1EEEEEENS4_6LayoutINS5_IJNSA_ILi2EEESB_SB_EEENS5_IJSB_NSA_ILi0EEESW_EEEEENS5_IJNS4_10UnderscoreESZ_SZ_EEEEENS4_13SM90_TMA_LOADENS4_14ComposedLayoutINS4_7SwizzleILi3ELi4ELi3EEENS4_18smem_ptr_flag_bitsILi16EEENST_INS5_IJNSA_ILi8EEESG_EEENS5_IJSG_SB_EEEEEEEvNS4_8identityES12_S1C_vS1D_EENS_8epilogue10collective6detail29Sm90TmaWarpSpecializedAdapterINS1G_15DefaultEpilogueISI_SJ_SJ_NS1F_6thread17LinearCombinationISI_Li1EffLNS1K_9ScaleType4KindE0ELNS_15FloatRoundStyleE2ESI_EENS1_15EpilogueDefaultEEEEEvvEEEEvNT_6ParamsE:
	.zero		1664


//--------------------- SYMBOLS --------------------------

	.type		.nv.reservedSmem.offset0,@object
	.size		.nv.reservedSmem.offset0,0x4
	.type		__assertfail,@function
